	.target	sm_90a

	.elftype	@"ET_EXEC"


//--------------------- .note.nv.tkinfo           --------------------------
	.section	.note.nv.tkinfo,"",@"SHT_NOTE"
	.sectionflags	@"SHF_NOTE_NV_TKINFO"
	.tkinfo
        /*0018*/ 	.word	0x00000002
        /*0030*/ 	.string	""
        /*0030*/ 	.string	"ptxas"
        /*0030*/ 	.string	"Cuda compilation tools, release 13.0, V13.0.88"
        /*0030*/ 	.string	"Build cuda_13.0.r13.0/compiler.36424714_0"
        /*0030*/ 	.string	"-arch sm_90a -m 64 "



//--------------------- .note.nv.cuinfo           --------------------------
	.section	.note.nv.cuinfo,"",@"SHT_NOTE"
	.sectionflags	@"SHF_NOTE_NV_CUINFO"
        /*0018*/ 	.short	0x0002
        /*001a*/ 	.short	0x005a
        /*001c*/ 	.short	0x0082
	.zero		2


//--------------------- .nv.info                  --------------------------
	.section	.nv.info,"",@"SHT_CUDA_INFO"
	.align	4


	//----- nvinfo : EIATTR_REGCOUNT
	.align		4
        /*0000*/ 	.byte	0x04, 0x2f
        /*0002*/ 	.short	(.L_12 - .L_11)
	.align		4
.L_11:
        /*0004*/ 	.word	index@(_ZN7cutlass13device_kernelINS_4gemm6kernel13GemmUniversalIN4cute5tupleIJiiiiEEENS1_10collective13CollectiveMmaINS1_37MainloopSm90TmaGmmaWarpSpecializedFP8ILi7ENS5_IJNS4_1CILi4EEESB_NSA_ILi1EEEEEENS1_35KernelTmaWarpSpecializedCooperativeEEENS5_IJNSA_ILi128EEESG_SG_EEENS_12float_e4m3_tENS5_IJlSC_lEEESI_SJ_NS4_8TiledMMAINS4_8MMA_AtomIJNS4_4SM904GMMA31MMA_64x128x32_F32E4M3E4M3_SS_TNILNSN_7ScaleInE1ELSP_1EEEEEENS4_6LayoutINS5_IJNSA_ILi2EEESC_SC_EEENS5_IJSC_NSA_ILi0EEESV_EEEEENS5_IJNS4_10UnderscoreESY_SY_EEEEENS4_23SM90_TMA_LOAD_MULTICASTENS4_14ComposedLayoutINS4_7SwizzleILi3ELi4ELi3EEENS4_18smem_ptr_flag_bitsILi8EEENSS_INS5_IJNSA_ILi8EEESG_EEENS5_IJSG_SC_EEEEEEEvNS4_8identityES11_S1B_vS1C_EENS_8epilogue10collective6detail29Sm90TmaWarpSpecializedAdapterINS1F_15DefaultEpilogueISI_SJ_SJ_NS1E_6thread17LinearCombinationISI_Li1EffLNS1J_9ScaleType4KindE0ELNS_15FloatRoundStyleE2ESI_EENS1_15EpilogueDefaultEEEEEvvEEEEvNT_6ParamsE)
        /*0008*/ 	.word	0x000000a8


	//----- nvinfo : EIATTR_FRAME_SIZE
	.align		4
.L_12:
        /*000c*/ 	.byte	0x04, 0x11
        /*000e*/ 	.short	(.L_14 - .L_13)
	.align		4
.L_13:
        /*0010*/ 	.word	index@(_ZN7cutlass13device_kernelINS_4gemm6kernel13GemmUniversalIN4cute5tupleIJiiiiEEENS1_10collective13CollectiveMmaINS1_37MainloopSm90TmaGmmaWarpSpecializedFP8ILi7ENS5_IJNS4_1CILi4EEESB_NSA_ILi1EEEEEENS1_35KernelTmaWarpSpecializedCooperativeEEENS5_IJNSA_ILi128EEESG_SG_EEENS_12float_e4m3_tENS5_IJlSC_lEEESI_SJ_NS4_8TiledMMAINS4_8MMA_AtomIJNS4_4SM904GMMA31MMA_64x128x32_F32E4M3E4M3_SS_TNILNSN_7ScaleInE1ELSP_1EEEEEENS4_6LayoutINS5_IJNSA_ILi2EEESC_SC_EEENS5_IJSC_NSA_ILi0EEESV_EEEEENS5_IJNS4_10UnderscoreESY_SY_EEEEENS4_23SM90_TMA_LOAD_MULTICASTENS4_14ComposedLayoutINS4_7SwizzleILi3ELi4ELi3EEENS4_18smem_ptr_flag_bitsILi8EEENSS_INS5_IJNSA_ILi8EEESG_EEENS5_IJSG_SC_EEEEEEEvNS4_8identityES11_S1B_vS1C_EENS_8epilogue10collective6detail29Sm90TmaWarpSpecializedAdapterINS1F_15DefaultEpilogueISI_SJ_SJ_NS1E_6thread17LinearCombinationISI_Li1EffLNS1J_9ScaleType4KindE0ELNS_15FloatRoundStyleE2ESI_EENS1_15EpilogueDefaultEEEEEvvEEEEvNT_6ParamsE)
        /*0014*/ 	.word	0x00000000


	//----- nvinfo : EIATTR_MIN_STACK_SIZE
	.align		4
.L_14:
        /*0018*/ 	.byte	0x04, 0x12
        /*001a*/ 	.short	(.L_16 - .L_15)
	.align		4
.L_15:
        /*001c*/ 	.word	index@(_ZN7cutlass13device_kernelINS_4gemm6kernel13GemmUniversalIN4cute5tupleIJiiiiEEENS1_10collective13CollectiveMmaINS1_37MainloopSm90TmaGmmaWarpSpecializedFP8ILi7ENS5_IJNS4_1CILi4EEESB_NSA_ILi1EEEEEENS1_35KernelTmaWarpSpecializedCooperativeEEENS5_IJNSA_ILi128EEESG_SG_EEENS_12float_e4m3_tENS5_IJlSC_lEEESI_SJ_NS4_8TiledMMAINS4_8MMA_AtomIJNS4_4SM904GMMA31MMA_64x128x32_F32E4M3E4M3_SS_TNILNSN_7ScaleInE1ELSP_1EEEEEENS4_6LayoutINS5_IJNSA_ILi2EEESC_SC_EEENS5_IJSC_NSA_ILi0EEESV_EEEEENS5_IJNS4_10UnderscoreESY_SY_EEEEENS4_23SM90_TMA_LOAD_MULTICASTENS4_14ComposedLayoutINS4_7SwizzleILi3ELi4ELi3EEENS4_18smem_ptr_flag_bitsILi8EEENSS_INS5_IJNSA_ILi8EEESG_EEENS5_IJSG_SC_EEEEEEEvNS4_8identityES11_S1B_vS1C_EENS_8epilogue10collective6detail29Sm90TmaWarpSpecializedAdapterINS1F_15DefaultEpilogueISI_SJ_SJ_NS1E_6thread17LinearCombinationISI_Li1EffLNS1J_9ScaleType4KindE0ELNS_15FloatRoundStyleE2ESI_EENS1_15EpilogueDefaultEEEEEvvEEEEvNT_6ParamsE)
        /*0020*/ 	.word	0x00000000
.L_16:


//--------------------- .nv.compat                --------------------------
	.section	.nv.compat,"",@"SHT_CUDA_COMPAT_INFO"
	.align	4
        /*0000*/ 	.byte	0x02, 0x09, 0x01, 0x00, 0x02, 0x02, 0x04, 0x00, 0x02, 0x05, 0x05, 0x00, 0x03, 0x07, 0x01, 0x01
        /*0010*/ 	.byte	0x02, 0x03, 0x01, 0x00, 0x02, 0x06, 0x01, 0x00, 0x04, 0x0b, 0x08, 0x00, 0x00, 0x00, 0x00, 0x00
        /*0020*/ 	.byte	0x00, 0x00, 0x00, 0x00


//--------------------- .nv.info._ZN7cutlass13device_kernelINS_4gemm6kernel13GemmUniversalIN4cute5tupleIJiiiiEEENS1_10collective13CollectiveMmaINS1_37MainloopSm90TmaGmmaWarpSpecializedFP8ILi7ENS5_IJNS4_1CILi4EEESB_NSA_ILi1EEEEEENS1_35KernelTmaWarpSpecializedCooperativeEEENS5_IJNSA_ILi128EEESG_SG_EEENS_12float_e4m3_tENS5_IJlSC_lEEESI_SJ_NS4_8TiledMMAINS4_8MMA_AtomIJNS4_4SM904GMMA31MMA_64x128x32_F32E4M3E4M3_SS_TNILNSN_7ScaleInE1ELSP_1EEEEEENS4_6LayoutINS5_IJNSA_ILi2EEESC_SC_EEENS5_IJSC_NSA_ILi0EEESV_EEEEENS5_IJNS4_10UnderscoreESY_SY_EEEEENS4_23SM90_TMA_LOAD_MULTICASTENS4_14ComposedLayoutINS4_7SwizzleILi3ELi4ELi3EEENS4_18smem_ptr_flag_bitsILi8EEENSS_INS5_IJNSA_ILi8EEESG_EEENS5_IJSG_SC_EEEEEEEvNS4_8identityES11_S1B_vS1C_EENS_8epilogue10collective6detail29Sm90TmaWarpSpecializedAdapterINS1F_15DefaultEpilogueISI_SJ_SJ_NS1E_6thread17LinearCombinationISI_Li1EffLNS1J_9ScaleType4KindE0ELNS_15FloatRoundStyleE2ESI_EENS1_15EpilogueDefaultEEEEEvvEEEEvNT_6ParamsE --------------------------
	.section	.nv.info._ZN7cutlass13device_kernelINS_4gemm6kernel13GemmUniversalIN4cute5tupleIJiiiiEEENS1_10collective13CollectiveMmaINS1_37MainloopSm90TmaGmmaWarpSpecializedFP8ILi7ENS5_IJNS4_1CILi4EEESB_NSA_ILi1EEEEEENS1_35KernelTmaWarpSpecializedCooperativeEEENS5_IJNSA_ILi128EEESG_SG_EEENS_12float_e4m3_tENS5_IJlSC_lEEESI_SJ_NS4_8TiledMMAINS4_8MMA_AtomIJNS4_4SM904GMMA31MMA_64x128x32_F32E4M3E4M3_SS_TNILNSN_7ScaleInE1ELSP_1EEEEEENS4_6LayoutINS5_IJNSA_ILi2EEESC_SC_EEENS5_IJSC_NSA_ILi0EEESV_EEEEENS5_IJNS4_10UnderscoreESY_SY_EEEEENS4_23SM90_TMA_LOAD_MULTICASTENS4_14ComposedLayoutINS4_7SwizzleILi3ELi4ELi3EEENS4_18smem_ptr_flag_bitsILi8EEENSS_INS5_IJNSA_ILi8EEESG_EEENS5_IJSG_SC_EEEEEEEvNS4_8identityES11_S1B_vS1C_EENS_8epilogue10collective6detail29Sm90TmaWarpSpecializedAdapterINS1F_15DefaultEpilogueISI_SJ_SJ_NS1E_6thread17LinearCombinationISI_Li1EffLNS1J_9ScaleType4KindE0ELNS_15FloatRoundStyleE2ESI_EENS1_15EpilogueDefaultEEEEEvvEEEEvNT_6ParamsE,"",@"SHT_CUDA_INFO"
	.sectionflags	@""
	.align	4


	//----- nvinfo : EIATTR_CUDA_API_VERSION
	.align		4
        /*0000*/ 	.byte	0x04, 0x37
        /*0002*/ 	.short	(.L_18 - .L_17)
.L_17:
        /*0004*/ 	.word	0x00000082


	//----- nvinfo : EIATTR_KPARAM_INFO
	.align		4
.L_18:
        /*0008*/ 	.byte	0x04, 0x17
        /*000a*/ 	.short	(.L_20 - .L_19)
.L_19:
        /*000c*/ 	.word	0x00000000
        /*0010*/ 	.short	0x0000
        /*0012*/ 	.short	0x0070
        /*0014*/ 	.byte	0x00, 0xf0, 0x01, 0x10


	//----- nvinfo : EIATTR_SPARSE_MMA_MASK
	.align		4
.L_20:
        /*0018*/ 	.byte	0x03, 0x50
        /*001a*/ 	.short	0x0000


	//----- nvinfo : EIATTR_MAXREG_COUNT
	.align		4
        /*001c*/ 	.byte	0x03, 0x1b
        /*001e*/ 	.short	0x00a8


	//----- nvinfo : EIATTR_NUM_BARRIERS
	.align		4
        /*0020*/ 	.byte	0x02, 0x4c
        /*0022*/ 	.byte	0x01
	.zero		1


	//----- nvinfo : EIATTR_MERCURY_ISA_VERSION
	.align		4
        /*0024*/ 	.byte	0x03, 0x5f
        /*0026*/ 	.short	0x0101


	//----- nvinfo : EIATTR_INT_WARP_WIDE_INSTR_OFFSETS
	.align		4
        /*0028*/ 	.byte	0x04, 0x31
        /*002a*/ 	.short	(.L_22 - .L_21)


	//   ....[0]....
.L_21:
        /*002c*/ 	.word	0x00000500


	//   ....[1]....
        /*0030*/ 	.word	0x00000520


	//   ....[2]....
        /*0034*/ 	.word	0x000006b0


	//----- nvinfo : EIATTR_COOP_GROUP_MASK_REGIDS
	.align		4
.L_22:
        /*0038*/ 	.byte	0x04, 0x29
        /*003a*/ 	.short	(.L_24 - .L_23)


	//   ....[0]....
.L_23:
        /*003c*/ 	.word	0xffffffff


	//   ....[1]....
        /*0040*/ 	.word	0xffffffff


	//   ....[2]....
        /*0044*/ 	.word	0xffffffff


	//   ....[3]....
        /*0048*/ 	.word	0xffffffff


	//   ....[4]....
        /*004c*/ 	.word	0xffffffff


	//   ....[5]....
        /*0050*/ 	.word	0xffffffff


	//----- nvinfo : EIATTR_COOP_GROUP_INSTR_OFFSETS
	.align		4
.L_24:
        /*0054*/ 	.byte	0x04, 0x28
        /*0056*/ 	.short	(.L_26 - .L_25)


	//   ....[0]....
.L_25:
        /*0058*/ 	.word	0x00000060


	//   ....[1]....
        /*005c*/ 	.word	0x00000070


	//   ....[2]....
        /*0060*/ 	.word	0x00000130


	//   ....[3]....
        /*0064*/ 	.word	0x00000330


	//   ....[4]....
        /*0068*/ 	.word	0x00000870


	//   ....[5]....
        /*006c*/ 	.word	0x000012f0


	//----- nvinfo : EIATTR_REG_RECONFIG
	.align		4
.L_26:
        /*0070*/ 	.byte	0x01, 0x54
	.zero		2


	//----- nvinfo : EIATTR_MBARRIER_INSTR_OFFSETS
	.align		4
        /*0074*/ 	.byte	0x04, 0x39
        /*0076*/ 	.short	(.L_28 - .L_27)


	//   ....[0]....
.L_27:
        /*0078*/ 	.word	0x00000230
        /*007c*/ 	.word	0x000000ff
        /*0080*/ 	.word	0x00000000
        /*0084*/ 	.short	0x0100
        /*0086*/ 	.byte	0x08
	.zero		1


	//   ....[1]....
        /*0088*/ 	.word	0x00000240
        /*008c*/ 	.word	0x000000ff
        /*0090*/ 	.word	0x00000038
        /*0094*/ 	.short	0x0100
        /*0096*/ 	.byte	0x08
	.zero		1


	//   ....[2]....
        /*0098*/ 	.word	0x00000250
        /*009c*/ 	.word	0x000000ff
        /*00a0*/ 	.word	0x00000008
        /*00a4*/ 	.short	0x0100
        /*00a6*/ 	.byte	0x08
	.zero		1


	//   ....[3]....
        /*00a8*/ 	.word	0x00000260
        /*00ac*/ 	.word	0x000000ff
        /*00b0*/ 	.word	0x00000040
        /*00b4*/ 	.short	0x0100
        /*00b6*/ 	.byte	0x08
	.zero		1


	//   ....[4]....
        /*00b8*/ 	.word	0x00000270
        /*00bc*/ 	.word	0x000000ff
        /*00c0*/ 	.word	0x00000010
        /*00c4*/ 	.short	0x0100
        /*00c6*/ 	.byte	0x08
	.zero		1


	//   ....[5]....
        /*00c8*/ 	.word	0x00000280
        /*00cc*/ 	.word	0x000000ff
        /*00d0*/ 	.word	0x00000048
        /*00d4*/ 	.short	0x0100
        /*00d6*/ 	.byte	0x08
	.zero		1


	//   ....[6]....
        /*00d8*/ 	.word	0x00000290
        /*00dc*/ 	.word	0x000000ff
        /*00e0*/ 	.word	0x00000018
        /*00e4*/ 	.short	0x0100
        /*00e6*/ 	.byte	0x08
	.zero		1


	//   ....[7]....
        /*00e8*/ 	.word	0x000002a0
        /*00ec*/ 	.word	0x000000ff
        /*00f0*/ 	.word	0x00000050
        /*00f4*/ 	.short	0x0100
        /*00f6*/ 	.byte	0x08
	.zero		1


	//   ....[8]....
        /*00f8*/ 	.word	0x000002b0
        /*00fc*/ 	.word	0x000000ff
        /*0100*/ 	.word	0x00000020
        /*0104*/ 	.short	0x0100
        /*0106*/ 	.byte	0x08
	.zero		1


	//   ....[9]....
        /*0108*/ 	.word	0x000002c0
        /*010c*/ 	.word	0x000000ff
        /*0110*/ 	.word	0x00000058
        /*0114*/ 	.short	0x0100
        /*0116*/ 	.byte	0x08
	.zero		1


	//   ....[10]....
        /*0118*/ 	.word	0x000002d0
        /*011c*/ 	.word	0x000000ff
        /*0120*/ 	.word	0x00000028
        /*0124*/ 	.short	0x0100
        /*0126*/ 	.byte	0x08
	.zero		1


	//   ....[11]....
        /*0128*/ 	.word	0x000002e0
        /*012c*/ 	.word	0x000000ff
        /*0130*/ 	.word	0x00000060
        /*0134*/ 	.short	0x0100
        /*0136*/ 	.byte	0x08
	.zero		1


	//   ....[12]....
        /*0138*/ 	.word	0x000002f0
        /*013c*/ 	.word	0x000000ff
        /*0140*/ 	.word	0x00000030
        /*0144*/ 	.short	0x0100
        /*0146*/ 	.byte	0x08
	.zero		1


	//   ....[13]....
        /*0148*/ 	.word	0x00000300
        /*014c*/ 	.word	0x000000ff
        /*0150*/ 	.word	0x00000068
        /*0154*/ 	.short	0x0100
        /*0156*/ 	.byte	0x08
	.zero		1


	//   ....[14]....
        /*0158*/ 	.word	0x00000730
        /*015c*/ 	.word	0x000000ff
        /*0160*/ 	.word	0x00000080
        /*0164*/ 	.short	0x0100
        /*0166*/ 	.byte	0x06
	.zero		1


	//   ....[15]....
        /*0168*/ 	.word	0x000007e0
        /*016c*/ 	.word	0x000000ff
        /*0170*/ 	.word	0x00000088
        /*0174*/ 	.short	0x0100
        /*0176*/ 	.byte	0x06
	.zero		1


	//   ....[16]....
        /*0178*/ 	.word	0x00001820
        /*017c*/ 	.word	0x000000ff
        /*0180*/ 	.word	0x00000000
        /*0184*/ 	.short	0x010a
        /*0186*/ 	.byte	0x06
	.zero		1


	//   ....[17]....
        /*0188*/ 	.word	0x00001860
        /*018c*/ 	.word	0x000000ff
        /*0190*/ 	.word	0x00000000
        /*0194*/ 	.short	0x010a
        /*0196*/ 	.byte	0x06
	.zero		1


	//   ....[18]....
        /*0198*/ 	.word	0x00002250
        /*019c*/ 	.word	0x000000ff
        /*01a0*/ 	.word	0x00000000
        /*01a4*/ 	.short	0x010a
        /*01a6*/ 	.byte	0x0c
	.zero		1


	//   ....[19]....
        /*01a8*/ 	.word	0x00002290
        /*01ac*/ 	.word	0x000000ff
        /*01b0*/ 	.word	0x00000000
        /*01b4*/ 	.short	0x010a
        /*01b6*/ 	.byte	0x0c
	.zero		1


	//   ....[20]....
        /*01b8*/ 	.word	0x00002980
        /*01bc*/ 	.word	0x0000008c
        /*01c0*/ 	.word	0x00000000
        /*01c4*/ 	.short	0x0101
        /*01c6*/ 	.byte	0x3f
	.zero		1


	//   ....[21]....
        /*01c8*/ 	.word	0x00003040
        /*01cc*/ 	.word	0x0000000c
        /*01d0*/ 	.word	0x00000000
        /*01d4*/ 	.short	0x0101
        /*01d6*/ 	.byte	0x3f
	.zero		1


	//   ....[22]....
        /*01d8*/ 	.word	0x00008a70
        /*01dc*/ 	.word	0x00000014
        /*01e0*/ 	.word	0x00000038
        /*01e4*/ 	.short	0x010a
        /*01e6*/ 	.byte	0x3f
	.zero		1


	//   ....[23]....
        /*01e8*/ 	.word	0x00008e70
        /*01ec*/ 	.word	0x00000008
        /*01f0*/ 	.word	0x00000088
        /*01f4*/ 	.short	0x0101
        /*01f6*/ 	.byte	0x3f
	.zero		1


	//   ....[24]....
        /*01f8*/ 	.word	0x00009550
        /*01fc*/ 	.word	0x00000006
        /*0200*/ 	.word	0x00000000
        /*0204*/ 	.short	0x010a
        /*0206*/ 	.byte	0x3f
	.zero		1


	//   ....[25]....
        /*0208*/ 	.word	0x000095d0
        /*020c*/ 	.word	0x00000007
        /*0210*/ 	.word	0x00000000
        /*0214*/ 	.short	0x010a
        /*0216*/ 	.byte	0x3f
	.zero		1


	//   ....[26]....
        /*0218*/ 	.word	0x00009660
        /*021c*/ 	.word	0x00000006
        /*0220*/ 	.word	0x00000000
        /*0224*/ 	.short	0x010a
        /*0226*/ 	.byte	0x3f
	.zero		1


	//   ....[27]....
        /*0228*/ 	.word	0x000096f0
        /*022c*/ 	.word	0x00000009
        /*0230*/ 	.word	0x00000000
        /*0234*/ 	.short	0x010a
        /*0236*/ 	.byte	0x3f
	.zero		1


	//   ....[28]....
        /*0238*/ 	.word	0x00009780
        /*023c*/ 	.word	0x0000000a
        /*0240*/ 	.word	0x00000000
        /*0244*/ 	.short	0x010a
        /*0246*/ 	.byte	0x3f
	.zero		1


	//   ....[29]....
        /*0248*/ 	.word	0x00009810
        /*024c*/ 	.word	0x0000000b
        /*0250*/ 	.word	0x00000000
        /*0254*/ 	.short	0x010a
        /*0256*/ 	.byte	0x3f
	.zero		1


	//   ....[30]....
        /*0258*/ 	.word	0x000098a0
        /*025c*/ 	.word	0x00000003
        /*0260*/ 	.word	0x00000000
        /*0264*/ 	.short	0x010a
        /*0266*/ 	.byte	0x3f
	.zero		1


	//   ....[31]....
        /*0268*/ 	.word	0x00009910
        /*026c*/ 	.word	0x0000000d
        /*0270*/ 	.word	0x00000000
        /*0274*/ 	.short	0x010a
        /*0276*/ 	.byte	0x3f
	.zero		1


	//   ....[32]....
        /*0278*/ 	.word	0x00009970
        /*027c*/ 	.word	0x00000091
        /*0280*/ 	.word	0x00000000
        /*0284*/ 	.short	0x010a
        /*0286*/ 	.byte	0x3f
	.zero		1


	//   ....[33]....
        /*0288*/ 	.word	0x00009a40
        /*028c*/ 	.word	0x00000014
        /*0290*/ 	.word	0x00000038
        /*0294*/ 	.short	0x010a
        /*0296*/ 	.byte	0x3f
	.zero		1


	//   ....[34]....
        /*0298*/ 	.word	0x00009b10
        /*029c*/ 	.word	0x00000006
        /*02a0*/ 	.word	0x00000000
        /*02a4*/ 	.short	0x010a
        /*02a6*/ 	.byte	0x3f
	.zero		1


	//   ....[35]....
        /*02a8*/ 	.word	0x00009b60
        /*02ac*/ 	.word	0x00000007
        /*02b0*/ 	.word	0x00000000
        /*02b4*/ 	.short	0x010a
        /*02b6*/ 	.byte	0x3f
	.zero		1


	//   ....[36]....
        /*02b8*/ 	.word	0x00009bb0
        /*02bc*/ 	.word	0x00000006
        /*02c0*/ 	.word	0x00000000
        /*02c4*/ 	.short	0x010a
        /*02c6*/ 	.byte	0x3f
	.zero		1


	//   ....[37]....
        /*02c8*/ 	.word	0x00009c00
        /*02cc*/ 	.word	0x00000009
        /*02d0*/ 	.word	0x00000000
        /*02d4*/ 	.short	0x010a
        /*02d6*/ 	.byte	0x3f
	.zero		1


	//   ....[38]....
        /*02d8*/ 	.word	0x00009c50
        /*02dc*/ 	.word	0x0000000a
        /*02e0*/ 	.word	0x00000000
        /*02e4*/ 	.short	0x010a
        /*02e6*/ 	.byte	0x3f
	.zero		1


	//   ....[39]....
        /*02e8*/ 	.word	0x00009ca0
        /*02ec*/ 	.word	0x0000000b
        /*02f0*/ 	.word	0x00000000
        /*02f4*/ 	.short	0x010a
        /*02f6*/ 	.byte	0x3f
	.zero		1


	//----- nvinfo : EIATTR_NUM_MBARRIERS
	.align		4
.L_28:
        /*02f8*/ 	.byte	0x03, 0x38
        /*02fa*/ 	.short	0x0010


	//----- nvinfo : EIATTR_EXIT_INSTR_OFFSETS
	.align		4
        /*02fc*/ 	.byte	0x04, 0x1c
        /*02fe*/ 	.short	(.L_30 - .L_29)


	//   ....[0]....
.L_29:
        /*0300*/ 	.word	0x000009d0


	//   ....[1]....
        /*0304*/ 	.word	0x000011c0


	//   ....[2]....
        /*0308*/ 	.word	0x00008070


	//   ....[3]....
        /*030c*/ 	.word	0x000085d0


	//   ....[4]....
        /*0310*/ 	.word	0x000098f0


	//----- nvinfo : EIATTR_MAX_THREADS
	.align		4
.L_30:
        /*0314*/ 	.byte	0x04, 0x05
        /*0316*/ 	.short	(.L_32 - .L_31)
.L_31:
        /*0318*/ 	.word	0x00000180
        /*031c*/ 	.word	0x00000001
        /*0320*/ 	.word	0x00000001


	//----- nvinfo : EIATTR_CRS_STACK_SIZE
	.align		4
.L_32:
        /*0324*/ 	.byte	0x04, 0x1e
        /*0326*/ 	.short	(.L_34 - .L_33)
.L_33:
        /*0328*/ 	.word	0x00000000


	//----- nvinfo : EIATTR_CBANK_PARAM_SIZE
	.align		4
.L_34:
        /*032c*/ 	.byte	0x03, 0x19
        /*032e*/ 	.short	0x0470


	//----- nvinfo : EIATTR_PARAM_CBANK
	.align		4
        /*0330*/ 	.byte	0x04, 0x0a
        /*0332*/ 	.short	(.L_36 - .L_35)
	.align		4
.L_35:
        /*0334*/ 	.word	index@(.nv.constant0._ZN7cutlass13device_kernelINS_4gemm6kernel13GemmUniversalIN4cute5tupleIJiiiiEEENS1_10collective13CollectiveMmaINS1_37MainloopSm90TmaGmmaWarpSpecializedFP8ILi7ENS5_IJNS4_1CILi4EEESB_NSA_ILi1EEEEEENS1_35KernelTmaWarpSpecializedCooperativeEEENS5_IJNSA_ILi128EEESG_SG_EEENS_12float_e4m3_tENS5_IJlSC_lEEESI_SJ_NS4_8TiledMMAINS4_8MMA_AtomIJNS4_4SM904GMMA31MMA_64x128x32_F32E4M3E4M3_SS_TNILNSN_7ScaleInE1ELSP_1EEEEEENS4_6LayoutINS5_IJNSA_ILi2EEESC_SC_EEENS5_IJSC_NSA_ILi0EEESV_EEEEENS5_IJNS4_10UnderscoreESY_SY_EEEEENS4_23SM90_TMA_LOAD_MULTICASTENS4_14ComposedLayoutINS4_7SwizzleILi3ELi4ELi3EEENS4_18smem_ptr_flag_bitsILi8EEENSS_INS5_IJNSA_ILi8EEESG_EEENS5_IJSG_SC_EEEEEEEvNS4_8identityES11_S1B_vS1C_EENS_8epilogue10collective6detail29Sm90TmaWarpSpecializedAdapterINS1F_15DefaultEpilogueISI_SJ_SJ_NS1E_6thread17LinearCombinationISI_Li1EffLNS1J_9ScaleType4KindE0ELNS_15FloatRoundStyleE2ESI_EENS1_15EpilogueDefaultEEEEEvvEEEEvNT_6ParamsE)
        /*0338*/ 	.short	0x0210
        /*033a*/ 	.short	0x0470


	//----- nvinfo : EIATTR_SW_WAR
	.align		4
.L_36:
        /*033c*/ 	.byte	0x04, 0x36
        /*033e*/ 	.short	(.L_38 - .L_37)
.L_37:
        /*0340*/ 	.word	0x00000008
.L_38:


//--------------------- .nv.callgraph             --------------------------
	.section	.nv.callgraph,"",@"SHT_CUDA_CALLGRAPH"
	.align	4
	.sectionentsize	8
	.align		4
        /*0000*/ 	.word	0x00000000
	.align		4
        /*0004*/ 	.word	0xffffffff
	.align		4
        /*0008*/ 	.word	0x00000000
	.align		4
        /*000c*/ 	.word	0xfffffffe
	.align		4
        /*0010*/ 	.word	0x00000000
	.align		4
        /*0014*/ 	.word	0xfffffffd
	.align		4
        /*0018*/ 	.word	0x00000000
	.align		4
        /*001c*/ 	.word	0xfffffffc


//--------------------- .nv.constant4             --------------------------
	.section	.nv.constant4,"a",@progbits
	.align	8
	.align		8
.nv.constant4:
        /*0000*/ 	.dword	_ZN40_INTERNAL_aa74ba1f_4_k_cu_231d31a7_163344cuda3std3__45__cpo5beginE
	.align		8
        /*0008*/ 	.dword	_ZN40_INTERNAL_aa74ba1f_4_k_cu_231d31a7_163344cuda3std3__45__cpo3endE
	.align		8
        /*0010*/ 	.dword	_ZN40_INTERNAL_aa74ba1f_4_k_cu_231d31a7_163344cuda3std3__45__cpo6cbeginE
	.align		8
        /*0018*/ 	.dword	_ZN40_INTERNAL_aa74ba1f_4_k_cu_231d31a7_163344cuda3std3__45__cpo4cendE
	.align		8
        /*0020*/ 	.dword	_ZN40_INTERNAL_aa74ba1f_4_k_cu_231d31a7_163344cuda3std3__442_GLOBAL__N__aa74ba1f_4_k_cu_231d31a7_163346ignoreE
	.align		8
        /*0028*/ 	.dword	_ZN40_INTERNAL_aa74ba1f_4_k_cu_231d31a7_163344cuda3std3__419piecewise_constructE
	.align		8
        /*0030*/ 	.dword	_ZN40_INTERNAL_aa74ba1f_4_k_cu_231d31a7_163344cuda3std3__48in_placeE
	.align		8
        /*0038*/ 	.dword	_ZN40_INTERNAL_aa74ba1f_4_k_cu_231d31a7_163344cuda3std6ranges3__45__cpo4swapE
	.align		8
        /*0040*/ 	.dword	_ZN40_INTERNAL_aa74ba1f_4_k_cu_231d31a7_163344cuda3std6ranges3__45__cpo9iter_moveE
	.align		8
        /*0048*/ 	.dword	_ZN40_INTERNAL_aa74ba1f_4_k_cu_231d31a7_163344cute7productE
	.align		8
        /*0050*/ 	.dword	_ZN40_INTERNAL_aa74ba1f_4_k_cu_231d31a7_163344cute1_E


//--------------------- .text._ZN7cutlass13device_kernelINS_4gemm6kernel13GemmUniversalIN4cute5tupleIJiiiiEEENS1_10collective13CollectiveMmaINS1_37MainloopSm90TmaGmmaWarpSpecializedFP8ILi7ENS5_IJNS4_1CILi4EEESB_NSA_ILi1EEEEEENS1_35KernelTmaWarpSpecializedCooperativeEEENS5_IJNSA_ILi128EEESG_SG_EEENS_12float_e4m3_tENS5_IJlSC_lEEESI_SJ_NS4_8TiledMMAINS4_8MMA_AtomIJNS4_4SM904GMMA31MMA_64x128x32_F32E4M3E4M3_SS_TNILNSN_7ScaleInE1ELSP_1EEEEEENS4_6LayoutINS5_IJNSA_ILi2EEESC_SC_EEENS5_IJSC_NSA_ILi0EEESV_EEEEENS5_IJNS4_10UnderscoreESY_SY_EEEEENS4_23SM90_TMA_LOAD_MULTICASTENS4_14ComposedLayoutINS4_7SwizzleILi3ELi4ELi3EEENS4_18smem_ptr_flag_bitsILi8EEENSS_INS5_IJNSA_ILi8EEESG_EEENS5_IJSG_SC_EEEEEEEvNS4_8identityES11_S1B_vS1C_EENS_8epilogue10collective6detail29Sm90TmaWarpSpecializedAdapterINS1F_15DefaultEpilogueISI_SJ_SJ_NS1E_6thread17LinearCombinationISI_Li1EffLNS1J_9ScaleType4KindE0ELNS_15FloatRoundStyleE2ESI_EENS1_15EpilogueDefaultEEEEEvvEEEEvNT_6ParamsE --------------------------
	.section	.text._ZN7cutlass13device_kernelINS_4gemm6kernel13GemmUniversalIN4cute5tupleIJiiiiEEENS1_10collective13CollectiveMmaINS1_37MainloopSm90TmaGmmaWarpSpecializedFP8ILi7ENS5_IJNS4_1CILi4EEESB_NSA_ILi1EEEEEENS1_35KernelTmaWarpSpecializedCooperativeEEENS5_IJNSA_ILi128EEESG_SG_EEENS_12float_e4m3_tENS5_IJlSC_lEEESI_SJ_NS4_8TiledMMAINS4_8MMA_AtomIJNS4_4SM904GMMA31MMA_64x128x32_F32E4M3E4M3_SS_TNILNSN_7ScaleInE1ELSP_1EEEEEENS4_6LayoutINS5_IJNSA_ILi2EEESC_SC_EEENS5_IJSC_NSA_ILi0EEESV_EEEEENS5_IJNS4_10UnderscoreESY_SY_EEEEENS4_23SM90_TMA_LOAD_MULTICASTENS4_14ComposedLayoutINS4_7SwizzleILi3ELi4ELi3EEENS4_18smem_ptr_flag_bitsILi8EEENSS_INS5_IJNSA_ILi8EEESG_EEENS5_IJSG_SC_EEEEEEEvNS4_8identityES11_S1B_vS1C_EENS_8epilogue10collective6detail29Sm90TmaWarpSpecializedAdapterINS1F_15DefaultEpilogueISI_SJ_SJ_NS1E_6thread17LinearCombinationISI_Li1EffLNS1J_9ScaleType4KindE0ELNS_15FloatRoundStyleE2ESI_EENS1_15EpilogueDefaultEEEEEvvEEEEvNT_6ParamsE,"ax",@progbits
	.align	128
.text._ZN7cutlass13device_kernelINS_4gemm6kernel13GemmUniversalIN4cute5tupleIJiiiiEEENS1_10collective13CollectiveMmaINS1_37MainloopSm90TmaGmmaWarpSpecializedFP8ILi7ENS5_IJNS4_1CILi4EEESB_NSA_ILi1EEEEEENS1_35KernelTmaWarpSpecializedCooperativeEEENS5_IJNSA_ILi128EEESG_SG_EEENS_12float_e4m3_tENS5_IJlSC_lEEESI_SJ_NS4_8TiledMMAINS4_8MMA_AtomIJNS4_4SM904GMMA31MMA_64x128x32_F32E4M3E4M3_SS_TNILNSN_7ScaleInE1ELSP_1EEEEEENS4_6LayoutINS5_IJNSA_ILi2EEESC_SC_EEENS5_IJSC_NSA_ILi0EEESV_EEEEENS5_IJNS4_10UnderscoreESY_SY_EEEEENS4_23SM90_TMA_LOAD_MULTICASTENS4_14ComposedLayoutINS4_7SwizzleILi3ELi4ELi3EEENS4_18smem_ptr_flag_bitsILi8EEENSS_INS5_IJNSA_ILi8EEESG_EEENS5_IJSG_SC_EEEEEEEvNS4_8identityES11_S1B_vS1C_EENS_8epilogue10collective6detail29Sm90TmaWarpSpecializedAdapterINS1F_15DefaultEpilogueISI_SJ_SJ_NS1E_6thread17LinearCombinationISI_Li1EffLNS1J_9ScaleType4KindE0ELNS_15FloatRoundStyleE2ESI_EENS1_15EpilogueDefaultEEEEEvvEEEEvNT_6ParamsE:
        .type           _ZN7cutlass13device_kernelINS_4gemm6kernel13GemmUniversalIN4cute5tupleIJiiiiEEENS1_10collective13CollectiveMmaINS1_37MainloopSm90TmaGmmaWarpSpecializedFP8ILi7ENS5_IJNS4_1CILi4EEESB_NSA_ILi1EEEEEENS1_35KernelTmaWarpSpecializedCooperativeEEENS5_IJNSA_ILi128EEESG_SG_EEENS_12float_e4m3_tENS5_IJlSC_lEEESI_SJ_NS4_8TiledMMAINS4_8MMA_AtomIJNS4_4SM904GMMA31MMA_64x128x32_F32E4M3E4M3_SS_TNILNSN_7ScaleInE1ELSP_1EEEEEENS4_6LayoutINS5_IJNSA_ILi2EEESC_SC_EEENS5_IJSC_NSA_ILi0EEESV_EEEEENS5_IJNS4_10UnderscoreESY_SY_EEEEENS4_23SM90_TMA_LOAD_MULTICASTENS4_14ComposedLayoutINS4_7SwizzleILi3ELi4ELi3EEENS4_18smem_ptr_flag_bitsILi8EEENSS_INS5_IJNSA_ILi8EEESG_EEENS5_IJSG_SC_EEEEEEEvNS4_8identityES11_S1B_vS1C_EENS_8epilogue10collective6detail29Sm90TmaWarpSpecializedAdapterINS1F_15DefaultEpilogueISI_SJ_SJ_NS1E_6thread17LinearCombinationISI_Li1EffLNS1J_9ScaleType4KindE0ELNS_15FloatRoundStyleE2ESI_EENS1_15EpilogueDefaultEEEEEvvEEEEvNT_6ParamsE,@function
        .size           _ZN7cutlass13device_kernelINS_4gemm6kernel13GemmUniversalIN4cute5tupleIJiiiiEEENS1_10collective13CollectiveMmaINS1_37MainloopSm90TmaGmmaWarpSpecializedFP8ILi7ENS5_IJNS4_1CILi4EEESB_NSA_ILi1EEEEEENS1_35KernelTmaWarpSpecializedCooperativeEEENS5_IJNSA_ILi128EEESG_SG_EEENS_12float_e4m3_tENS5_IJlSC_lEEESI_SJ_NS4_8TiledMMAINS4_8MMA_AtomIJNS4_4SM904GMMA31MMA_64x128x32_F32E4M3E4M3_SS_TNILNSN_7ScaleInE1ELSP_1EEEEEENS4_6LayoutINS5_IJNSA_ILi2EEESC_SC_EEENS5_IJSC_NSA_ILi0EEESV_EEEEENS5_IJNS4_10UnderscoreESY_SY_EEEEENS4_23SM90_TMA_LOAD_MULTICASTENS4_14ComposedLayoutINS4_7SwizzleILi3ELi4ELi3EEENS4_18smem_ptr_flag_bitsILi8EEENSS_INS5_IJNSA_ILi8EEESG_EEENS5_IJSG_SC_EEEEEEEvNS4_8identityES11_S1B_vS1C_EENS_8epilogue10collective6detail29Sm90TmaWarpSpecializedAdapterINS1F_15DefaultEpilogueISI_SJ_SJ_NS1E_6thread17LinearCombinationISI_Li1EffLNS1J_9ScaleType4KindE0ELNS_15FloatRoundStyleE2ESI_EENS1_15EpilogueDefaultEEEEEvvEEEEvNT_6ParamsE,(.L_x_212 - _ZN7cutlass13device_kernelINS_4gemm6kernel13GemmUniversalIN4cute5tupleIJiiiiEEENS1_10collective13CollectiveMmaINS1_37MainloopSm90TmaGmmaWarpSpecializedFP8ILi7ENS5_IJNS4_1CILi4EEESB_NSA_ILi1EEEEEENS1_35KernelTmaWarpSpecializedCooperativeEEENS5_IJNSA_ILi128EEESG_SG_EEENS_12float_e4m3_tENS5_IJlSC_lEEESI_SJ_NS4_8TiledMMAINS4_8MMA_AtomIJNS4_4SM904GMMA31MMA_64x128x32_F32E4M3E4M3_SS_TNILNSN_7ScaleInE1ELSP_1EEEEEENS4_6LayoutINS5_IJNSA_ILi2EEESC_SC_EEENS5_IJSC_NSA_ILi0EEESV_EEEEENS5_IJNS4_10UnderscoreESY_SY_EEEEENS4_23SM90_TMA_LOAD_MULTICASTENS4_14ComposedLayoutINS4_7SwizzleILi3ELi4ELi3EEENS4_18smem_ptr_flag_bitsILi8EEENSS_INS5_IJNSA_ILi8EEESG_EEENS5_IJSG_SC_EEEEEEEvNS4_8identityES11_S1B_vS1C_EENS_8epilogue10collective6detail29Sm90TmaWarpSpecializedAdapterINS1F_15DefaultEpilogueISI_SJ_SJ_NS1E_6thread17LinearCombinationISI_Li1EffLNS1J_9ScaleType4KindE0ELNS_15FloatRoundStyleE2ESI_EENS1_15EpilogueDefaultEEEEEvvEEEEvNT_6ParamsE)
        .other          _ZN7cutlass13device_kernelINS_4gemm6kernel13GemmUniversalIN4cute5tupleIJiiiiEEENS1_10collective13CollectiveMmaINS1_37MainloopSm90TmaGmmaWarpSpecializedFP8ILi7ENS5_IJNS4_1CILi4EEESB_NSA_ILi1EEEEEENS1_35KernelTmaWarpSpecializedCooperativeEEENS5_IJNSA_ILi128EEESG_SG_EEENS_12float_e4m3_tENS5_IJlSC_lEEESI_SJ_NS4_8TiledMMAINS4_8MMA_AtomIJNS4_4SM904GMMA31MMA_64x128x32_F32E4M3E4M3_SS_TNILNSN_7ScaleInE1ELSP_1EEEEEENS4_6LayoutINS5_IJNSA_ILi2EEESC_SC_EEENS5_IJSC_NSA_ILi0EEESV_EEEEENS5_IJNS4_10UnderscoreESY_SY_EEEEENS4_23SM90_TMA_LOAD_MULTICASTENS4_14ComposedLayoutINS4_7SwizzleILi3ELi4ELi3EEENS4_18smem_ptr_flag_bitsILi8EEENSS_INS5_IJNSA_ILi8EEESG_EEENS5_IJSG_SC_EEEEEEEvNS4_8identityES11_S1B_vS1C_EENS_8epilogue10collective6detail29Sm90TmaWarpSpecializedAdapterINS1F_15DefaultEpilogueISI_SJ_SJ_NS1E_6thread17LinearCombinationISI_Li1EffLNS1J_9ScaleType4KindE0ELNS_15FloatRoundStyleE2ESI_EENS1_15EpilogueDefaultEEEEEvvEEEEvNT_6ParamsE,@"STO_CUDA_ENTRY STV_DEFAULT"
_ZN7cutlass13device_kernelINS_4gemm6kernel13GemmUniversalIN4cute5tupleIJiiiiEEENS1_10collective13CollectiveMmaINS1_37MainloopSm90TmaGmmaWarpSpecializedFP8ILi7ENS5_IJNS4_1CILi4EEESB_NSA_ILi1EEEEEENS1_35KernelTmaWarpSpecializedCooperativeEEENS5_IJNSA_ILi128EEESG_SG_EEENS_12float_e4m3_tENS5_IJlSC_lEEESI_SJ_NS4_8TiledMMAINS4_8MMA_AtomIJNS4_4SM904GMMA31MMA_64x128x32_F32E4M3E4M3_SS_TNILNSN_7ScaleInE1ELSP_1EEEEEENS4_6LayoutINS5_IJNSA_ILi2EEESC_SC_EEENS5_IJSC_NSA_ILi0EEESV_EEEEENS5_IJNS4_10UnderscoreESY_SY_EEEEENS4_23SM90_TMA_LOAD_MULTICASTENS4_14ComposedLayoutINS4_7SwizzleILi3ELi4ELi3EEENS4_18smem_ptr_flag_bitsILi8EEENSS_INS5_IJNSA_ILi8EEESG_EEENS5_IJSG_SC_EEEEEEEvNS4_8identityES11_S1B_vS1C_EENS_8epilogue10collective6detail29Sm90TmaWarpSpecializedAdapterINS1F_15DefaultEpilogueISI_SJ_SJ_NS1E_6thread17LinearCombinationISI_Li1EffLNS1J_9ScaleType4KindE0ELNS_15FloatRoundStyleE2ESI_EENS1_15EpilogueDefaultEEEEEvvEEEEvNT_6ParamsE:
[----:B------:R-:W-:Y:S01]  /*0000*/  LDC R1, c[0x0][0x28] ;  /* 0x00000a00ff017b82 */ /* 0x000fe20000000800 */
[----:B------:R-:W0:Y:S01]  /*0010*/  S2R R0, SR_TID.X ;  /* 0x0000000000007919 */ /* 0x000e220000002100 */
[----:B------:R-:W-:Y:S01]  /*0020*/  ELECT P0, URZ, PT ;  /* 0x00000000003f782f */ /* 0x000fe20003800000 */
[----:B------:R-:W-:Y:S01]  /*0030*/  BSSY B0, `(.L_x_0) ;  /* 0x000000f000007945 */ /* 0x000fe20003800000 */
[--C-:B0-----:R-:W-:Y:S02]  /*0040*/  SHF.R.U32.HI R2, RZ, 0x5, R0.reuse ;  /* 0x00000005ff027819 */ /* 0x101fe40000011600 */
[----:B------:R-:W-:-:S03]  /*0050*/  SHF.R.U32.HI R3, RZ, 0x7, R0 ;  /* 0x00000007ff037819 */ /* 0x000fc60000011600 */
[----:B------:R-:W0:Y:S04]  /*0060*/  SHFL.IDX PT, R7, R2, RZ, 0x1f ;  /* 0x00001fff02077589 */ /* 0x000e2800000e0000 */
[----:B------:R-:W1:Y:S01]  /*0070*/  SHFL.IDX PT, R3, R3, RZ, 0x1f ;  /* 0x00001fff03037589 */ /* 0x000e6200000e0000 */
[----:B0-----:R-:W-:-:S13]  /*0080*/  ISETP.NE.OR P0, PT, R7, RZ, !P0 ;  /* 0x000000ff0700720c */ /* 0x001fda0004705670 */
[----:B-1----:R-:W-:Y:S05]  /*0090*/  @P0 BRA `(.L_x_1) ;  /* 0x0000000000200947 */ /* 0x002fea0003800000 */
[----:B------:R-:W-:Y:S02]  /*00a0*/  ULDC.64 UR4, c[0x0][0x198] ;  /* 0x0000660000047ab9 */ /* 0x000fe40000000a00 */
[----:B------:R-:W-:Y:S02]  /*00b0*/  UIADD3 UR6, UP0, UR4, 0xf0, URZ ;  /* 0x000000f004067890 */ /* 0x000fe4000ff1e03f */
[----:B------:R-:W-:Y:S02]  /*00c0*/  UIADD3 UR4, UP1, UR4, 0x1f0, URZ ;  /* 0x000001f004047890 */ /* 0x000fe4000ff3e03f */
[----:B------:R-:W-:Y:S02]  /*00d0*/  UIADD3.X UR7, URZ, UR5, URZ, UP0, !UPT ;  /* 0x000000053f077290 */ /* 0x000fe400087fe43f */
[----:B------:R-:W-:-:S07]  /*00e0*/  UIADD3.X UR5, URZ, UR5, URZ, UP1, !UPT ;  /* 0x000000053f057290 */ /* 0x000fce0008ffe43f */
[----:B------:R0:W-:Y:S02]  /*00f0*/  UTMACCTL.PF [UR6] ;  /* 0x00000000060079b9 */ /* 0x0001e40008040000 */
[----:B------:R0:W-:Y:S02]  /*0100*/  UTMACCTL.PF [UR4] ;  /* 0x00000000040079b9 */ /* 0x0001e40008040000 */
[----:B0-----:R-:W-:Y:S01]  /*0110*/  NOP ;  /* 0x0000000000007918 */ /* 0x001fe20000000000 */
.L_x_1:
[----:B------:R-:W-:Y:S05]  /*0120*/  BSYNC B0 ;  /* 0x0000000000007941 */ /* 0x000fea0003800000 */
.L_x_0:
[----:B------:R-:W0:Y:S02]  /*0130*/  SHFL.IDX PT, R4, R2, RZ, 0x1f ;  /* 0x00001fff02047589 */ /* 0x000e2400000e0000 */
[----:B0-----:R-:W-:-:S13]  /*0140*/  ISETP.NE.AND P0, PT, R4, RZ, PT ;  /* 0x000000ff0400720c */ /* 0x001fda0003f05270 */
[----:B------:R-:W-:Y:S05]  /*0150*/  @P0 BRA `(.L_x_2) ;  /* 0x0000000000700947 */ /* 0x000fea0003800000 */
[----:B------:R-:W0:Y:S01]  /*0160*/  S2UR UR8, SR_CgaCtaId ;  /* 0x00000000000879c3 */ /* 0x000e220000008800 */
[----:B------:R-:W-:Y:S01]  /*0170*/  UMOV UR4, 0x400 ;  /* 0x0000040000047882 */ /* 0x000fe20000000000 */
[----:B------:R-:W-:Y:S01]  /*0180*/  UMOV UR5, 0x1 ;  /* 0x0000000100057882 */ /* 0x000fe20000000000 */
[----:B------:R-:W-:Y:S01]  /*0190*/  UMOV UR6, 0xe ;  /* 0x0000000e00067882 */ /* 0x000fe20000000000 */
[----:B------:R-:W-:Y:S01]  /*01a0*/  ELECT P0, URZ, PT ;  /* 0x00000000003f782f */ /* 0x000fe20003800000 */
[----:B------:R-:W-:-:S04]  /*01b0*/  UIADD3 UR6, -UR6, 0x100000, URZ ;  /* 0x0010000006067890 */ /* 0x000fc8000fffe13f */
[----:B------:R-:W-:Y:S02]  /*01c0*/  USHF.L.U32 UR7, UR6, 0xb, URZ ;  /* 0x0000000b06077899 */ /* 0x000fe4000800063f */
[----:B------:R-:W-:Y:S02]  /*01d0*/  USHF.L.U32 UR6, UR6, 0x1, URZ ;  /* 0x0000000106067899 */ /* 0x000fe4000800063f */
[----:B0-----:R-:W-:Y:S02]  /*01e0*/  ULEA UR8, UR8, UR4, 0x18 ;  /* 0x0000000408087291 */ /* 0x001fe4000f8ec03f */
[----:B------:R-:W-:-:S04]  /*01f0*/  UIADD3 UR4, -UR5, 0x100000, URZ ;  /* 0x0010000005047890 */ /* 0x000fc8000fffe13f */
[----:B------:R-:W-:Y:S02]  /*0200*/  USHF.L.U32 UR5, UR4, 0xb, URZ ;  /* 0x0000000b04057899 */ /* 0x000fe4000800063f */
[----:B------:R-:W-:Y:S01]  /*0210*/  USHF.L.U32 UR4, UR4, 0x1, URZ ;  /* 0x0000000104047899 */ /* 0x000fe2000800063f */
[----:B------:R-:W0:Y:S11]  /*0220*/  FENCE.VIEW.ASYNC.S ;  /* 0x00000000000073c6 */ /* 0x000e360000000000 */
[----:B0-----:R0:W1:Y:S01]  /*0230*/  SYNCS.EXCH.64 URZ, [UR8], UR4 ;  /* 0x00000004083f75b2 */ /* 0x0010620008000100 */
[----:B------:R0:W2:Y:S01]  /*0240*/  SYNCS.EXCH.64 URZ, [UR8+0x38], UR6 ;  /* 0x00003806083f75b2 */ /* 0x0000a20008000100 */
[----:B------:R0:W3:Y:S01]  /*0250*/  SYNCS.EXCH.64 URZ, [UR8+0x8], UR4 ;  /* 0x00000804083f75b2 */ /* 0x0000e20008000100 */
[----:B------:R0:W4:Y:S01]  /*0260*/  SYNCS.EXCH.64 URZ, [UR8+0x40], UR6 ;  /* 0x00004006083f75b2 */ /* 0x0001220008000100 */
[----:B------:R0:W0:Y:S01]  /*0270*/  SYNCS.EXCH.64 URZ, [UR8+0x10], UR4 ;  /* 0x00001004083f75b2 */ /* 0x0000220008000100 */
        /* <DEDUP_REMOVED lines=9> */
[----:B------:R-:W-:Y:S01]  /*0310*/  NOP ;  /* 0x0000000000007918 */ /* 0x000fe20000000000 */
.L_x_2:
[----:B------:R-:W-:Y:S01]  /*0320*/  SHF.R.S32.HI R5, RZ, 0x1f, R0 ;  /* 0x0000001fff057819 */ /* 0x000fe20000011400 */
[----:B------:R-:W5:Y:S01]  /*0330*/  SHFL.IDX PT, R2, R2, RZ, 0x1f ;  /* 0x00001fff02027589 */ /* 0x000f6200000e0000 */
[----:B0-----:R-:W0:Y:S01]  /*0340*/  S2UR UR8, SR_CTAID.X ;  /* 0x00000000000879c3 */ /* 0x001e220000002500 */
[----:B------:R-:W-:Y:S02]  /*0350*/  ELECT P0, URZ, PT ;  /* 0x00000000003f782f */ /* 0x000fe40003800000 */
[----:B------:R-:W-:Y:S01]  /*0360*/  LEA.HI R5, R5, R0, RZ, 0x7 ;  /* 0x0000000005057211 */ /* 0x000fe200078f38ff */
[----:B------:R-:W1:Y:S01]  /*0370*/  S2R R8, SR_CTAID.Y ;  /* 0x0000000000087919 */ /* 0x000e620000002600 */
[----:B------:R-:W-:Y:S01]  /*0380*/  SHF.R.S32.HI R11, RZ, 0x1f, R4 ;  /* 0x0000001fff0b7819 */ /* 0x000fe20000011404 */
[----:B------:R-:W-:Y:S01]  /*0390*/  ULDC UR4, c[0x0][0x150] ;  /* 0x0000540000047ab9 */ /* 0x000fe20000000800 */
[----:B------:R-:W-:Y:S01]  /*03a0*/  LOP3.LUT R5, R5, 0xffffff80, RZ, 0xc0, !PT ;  /* 0xffffff8005057812 */ /* 0x000fe200078ec0ff */
[----:B------:R-:W-:Y:S01]  /*03b0*/  VIADD R16, R3, 0xffffffff ;  /* 0xffffffff03107836 */ /* 0x000fe20000000000 */
[----:B------:R-:W-:Y:S01]  /*03c0*/  LEA.HI R11, R11, R4, RZ, 0x2 ;  /* 0x000000040b0b7211 */ /* 0x000fe200078f10ff */
[----:B------:R-:W2:Y:S01]  /*03d0*/  LDC R12, c[0x0][0x144] ;  /* 0x00005100ff0c7b82 */ /* 0x000ea20000000800 */
[----:B------:R-:W-:Y:S01]  /*03e0*/  NOP ;  /* 0x0000000000007918 */ /* 0x000fe20000000000 */
[----:B------:R-:W-:Y:S01]  /*03f0*/  IMAD.IADD R6, R0, 0x1, -R5 ;  /* 0x0000000100067824 */ /* 0x000fe200078e0a05 */
[----:B------:R-:W-:Y:S01]  /*0400*/  LOP3.LUT R11, R11, 0x3ffffffc, RZ, 0xc0, !PT ;  /* 0x3ffffffc0b0b7812 */ /* 0x000fe200078ec0ff */
[----:B------:R-:W-:Y:S01]  /*0410*/  NOP ;  /* 0x0000000000007918 */ /* 0x000fe20000000000 */
[----:B------:R-:W-:-:S02]  /*0420*/  ISETP.NE.AND P4, PT, R3, RZ, PT ;  /* 0x000000ff0300720c */ /* 0x000fc40003f85270 */
[----:B------:R-:W-:Y:S01]  /*0430*/  SHF.R.S32.HI R5, RZ, 0x1f, R6 ;  /* 0x0000001fff057819 */ /* 0x000fe20000011406 */
[----:B------:R-:W-:Y:S01]  /*0440*/  IMAD.IADD R4, R4, 0x1, -R11 ;  /* 0x0000000104047824 */ /* 0x000fe200078e0a0b */
[----:B------:R-:W3:Y:S01]  /*0450*/  LDC R14, c[0x0][0x140] ;  /* 0x00005000ff0e7b82 */ /* 0x000ee20000000800 */
[----:B------:R-:W-:Y:S02]  /*0460*/  ISETP.GE.U32.AND P6, PT, R16, 0x2, PT ;  /* 0x000000021000780c */ /* 0x000fe40003fc6070 */
[----:B------:R-:W-:Y:S02]  /*0470*/  LEA.HI R5, R5, R6, RZ, 0x3 ;  /* 0x0000000605057211 */ /* 0x000fe400078f18ff */
[----:B-----5:R-:W-:Y:S02]  /*0480*/  ISETP.NE.OR P0, PT, R2, RZ, !P0 ;  /* 0x000000ff0200720c */ /* 0x020fe40004705670 */
[--C-:B------:R-:W-:Y:S01]  /*0490*/  SHF.R.S32.HI R2, RZ, 0x3, R5.reuse ;  /* 0x00000003ff027819 */ /* 0x100fe20000011405 */
[----:B------:R-:W5:Y:S01]  /*04a0*/  LDC R13, c[0x0][0x148] ;  /* 0x00005200ff0d7b82 */ /* 0x000f620000000800 */
[----:B------:R-:W-:-:S02]  /*04b0*/  SHF.R.S32.HI R5, RZ, 0x1f, R5 ;  /* 0x0000001fff057819 */ /* 0x000fc40000011405 */
[----:B0-----:R-:W-:Y:S02]  /*04c0*/  I2FP.F32.U32 R10, UR8 ;  /* 0x00000008000a7c45 */ /* 0x001fe40008201000 */
[----:B------:R-:W-:-:S03]  /*04d0*/  LEA.HI R5, R5, R2, RZ, 0x2 ;  /* 0x0000000205057211 */ /* 0x000fc600078f10ff */
[----:B------:R-:W-:Y:S01]  /*04e0*/  FMUL R10, R10, UR4 ;  /* 0x000000040a0a7c20 */ /* 0x000fe20008400000 */
[----:B------:R-:W-:Y:S01]  /*04f0*/  LOP3.LUT R5, R5, 0xfffffffc, RZ, 0xc0, !PT ;  /* 0xfffffffc05057812 */ /* 0x000fe200078ec0ff */
[----:B------:R-:W-:Y:S01]  /*0500*/  VOTEU.ALL UP0, P0 ;  /* 0x00000000003f7886 */ /* 0x000fe20000000000 */
[----:B------:R-:W-:Y:S01]  /*0510*/  ULDC UR4, c[0x0][0x154] ;  /* 0x0000550000047ab9 */ /* 0x000fe20000000800 */
[----:B------:R-:W-:Y:S02]  /*0520*/  VOTEU.ALL UP1, P0 ;  /* 0x00000000003f7886 */ /* 0x000fe40000020000 */
[----:B------:R-:W-:Y:S01]  /*0530*/  IMAD.IADD R5, R2, 0x1, -R5 ;  /* 0x0000000102057824 */ /* 0x000fe200078e0a05 */
[----:B------:R-:W0:Y:S01]  /*0540*/  F2I.U32.TRUNC.NTZ R10, R10 ;  /* 0x0000000a000a7305 */ /* 0x000e22000020f000 */
[----:B------:R-:W4:Y:S01]  /*0550*/  @!UP0 S2UR UR7, SR_CgaCtaId ;  /* 0x00000000000789c3 */ /* 0x000f220000008800 */
[----:B------:R-:W-:Y:S01]  /*0560*/  @!UP0 UMOV UR6, 0x400 ;  /* 0x0000040000068882 */ /* 0x000fe20000000000 */
[----:B------:R-:W-:Y:S01]  /*0570*/  IMAD R5, R4, 0x4, R5 ;  /* 0x0000000404057824 */ /* 0x000fe200078e0205 */
[----:B-1----:R-:W-:-:S02]  /*0580*/  I2FP.F32.U32 R4, R8 ;  /* 0x0000000800047245 */ /* 0x002fc40000201000 */
[----:B---3--:R-:W-:Y:S02]  /*0590*/  ISETP.EQ.U32.AND P3, PT, R14, 0x1, PT ;  /* 0x000000010e00780c */ /* 0x008fe40003f62070 */
[----:B------:R-:W-:-:S04]  /*05a0*/  SHF.R.S32.HI R2, RZ, 0x1f, R5 ;  /* 0x0000001fff027819 */ /* 0x000fc80000011405 */
[----:B------:R-:W-:Y:S01]  /*05b0*/  LEA.HI R2, R2, R5, RZ, 0x2 ;  /* 0x0000000502027211 */ /* 0x000fe200078f10ff */
[----:B0-----:R-:W-:-:S03]  /*05c0*/  IMAD.MOV R11, RZ, RZ, -R10 ;  /* 0x000000ffff0b7224 */ /* 0x001fc600078e0a0a */
[----:B------:R-:W-:Y:S01]  /*05d0*/  LOP3.LUT R2, R2, 0xfffffffc, RZ, 0xc0, !PT ;  /* 0xfffffffc02027812 */ /* 0x000fe200078ec0ff */
[----:B------:R-:W-:Y:S01]  /*05e0*/  FMUL R10, R4, UR4 ;  /* 0x00000004040a7c20 */ /* 0x000fe20008400000 */
[----:B------:R-:W-:Y:S01]  /*05f0*/  IMAD.SHL.U32 R4, R5, 0x4, RZ ;  /* 0x0000000405047824 */ /* 0x000fe200078e00ff */
[----:B------:R-:W-:Y:S01]  /*0600*/  UMOV UR4, 0x20 ;  /* 0x0000002000047882 */ /* 0x000fe20000000000 */
[----:B--2---:R-:W-:Y:S01]  /*0610*/  IMAD R12, R12, R11, UR8 ;  /* 0x000000080c0c7e24 */ /* 0x004fe2000f8e020b */
[----:B------:R-:W-:-:S04]  /*0620*/  @!UP0 UIADD3 UR4, -UR4, 0x100000, URZ ;  /* 0x0010000004048890 */ /* 0x000fc8000fffe13f */
[----:B------:R-:W-:Y:S02]  /*0630*/  @!UP0 USHF.L.U32 UR5, UR4, 0xb, URZ ;  /* 0x0000000b04058899 */ /* 0x000fe4000800063f */
[----:B------:R-:W-:Y:S01]  /*0640*/  @!UP0 USHF.L.U32 UR4, UR4, 0x1, URZ ;  /* 0x0000000104048899 */ /* 0x000fe2000800063f */
[C---:B------:R-:W-:Y:S01]  /*0650*/  IMAD.IADD R11, R5.reuse, 0x1, -R2 ;  /* 0x00000001050b7824 */ /* 0x040fe200078e0a02 */
[----:B------:R-:W-:Y:S01]  /*0660*/  SHF.R.S32.HI R2, RZ, 0x1f, R7 ;  /* 0x0000001fff027819 */ /* 0x000fe20000011407 */
[----:B------:R-:W0:Y:S01]  /*0670*/  F2I.U32.TRUNC.NTZ R10, R10 ;  /* 0x0000000a000a7305 */ /* 0x000e22000020f000 */
[----:B------:R-:W-:Y:S01]  /*0680*/  LOP3.LUT R5, R5, 0xc, R4, 0x78, !PT ;  /* 0x0000000c05057812 */ /* 0x000fe200078e7804 */
[----:B----4-:R-:W-:Y:S01]  /*0690*/  @!UP0 ULEA UR6, UR7, UR6, 0x18 ;  /* 0x0000000607068291 */ /* 0x010fe2000f8ec03f */
[----:B------:R-:W-:Y:S01]  /*06a0*/  ISETP.NE.AND P2, PT, R11, R12, PT ;  /* 0x0000000c0b00720c */ /* 0x000fe20003f45270 */
[----:B------:R-:W-:Y:S01]  /*06b0*/  VOTEU.ALL UP0, P0 ;  /* 0x00000000003f7886 */ /* 0x000fe20000000000 */
[----:B------:R-:W-:-:S02]  /*06c0*/  LEA.HI R2, R2, R7, RZ, 0x2 ;  /* 0x0000000702027211 */ /* 0x000fc400078f10ff */
[----:B------:R-:W-:Y:S01]  /*06d0*/  LOP3.LUT P0, RZ, R6, 0x7, RZ, 0xc0, !PT ;  /* 0x0000000706ff7812 */ /* 0x000fe2000780c0ff */
[----:B------:R-:W-:Y:S01]  /*06e0*/  IMAD.MOV.U32 R6, RZ, RZ, 0x1 ;  /* 0x00000001ff067424 */ /* 0x000fe200078e00ff */
[----:B------:R-:W-:Y:S02]  /*06f0*/  LOP3.LUT R2, R2, 0xfffffffc, RZ, 0xc0, !PT ;  /* 0xfffffffc02027812 */ /* 0x000fe400078ec0ff */
[----:B------:R-:W-:-:S03]  /*0700*/  ISETP.LT.U32.AND P0, PT, R5, 0x10, !P0 ;  /* 0x000000100500780c */ /* 0x000fc60004701070 */
[----:B------:R-:W-:Y:S01]  /*0710*/  IMAD.IADD R7, R7, 0x1, -R2 ;  /* 0x0000000107077824 */ /* 0x000fe200078e0a02 */
[----:B------:R-:W1:Y:S02]  /*0720*/  FENCE.VIEW.ASYNC.S ;  /* 0x00000000000073c6 */ /* 0x000e640000000000 */
[----:B-1----:R1:W2:Y:S01]  /*0730*/  @!UP0 SYNCS.EXCH.64 URZ, [UR6+0x80], UR4 ;  /* 0x00008004063f85b2 */ /* 0x0022a20008000100 */
[----:B------:R-:W-:Y:S01]  /*0740*/  @P2 SHF.R.S32.HI R2, RZ, 0x1f, R5 ;  /* 0x0000001fff022819 */ /* 0x000fe20000011405 */
[----:B0-----:R-:W-:Y:S01]  /*0750*/  IMAD.MOV R20, RZ, RZ, -R10 ;  /* 0x000000ffff147224 */ /* 0x001fe200078e0a0a */
[----:B------:R-:W-:Y:S02]  /*0760*/  ISETP.NE.AND P1, PT, R7, 0x3, PT ;  /* 0x000000030700780c */ /* 0x000fe40003f25270 */
[----:B------:R-:W-:Y:S01]  /*0770*/  @P2 LEA.HI R2, R2, R5, RZ, 0x2 ;  /* 0x0000000502022211 */ /* 0x000fe200078f10ff */
[----:B-----5:R-:W-:Y:S01]  /*0780*/  IMAD R11, R13, R20, R8 ;  /* 0x000000140d0b7224 */ /* 0x020fe200078e0208 */
[----:B------:R-:W-:-:S02]  /*0790*/  ISETP.EQ.OR P1, PT, R7, RZ, !P1 ;  /* 0x000000ff0700720c */ /* 0x000fc40004f22670 */
[----:B------:R-:W-:Y:S02]  /*07a0*/  @P2 SHF.R.S32.HI R2, RZ, 0x2, R2 ;  /* 0x00000002ff022819 */ /* 0x000fe40000011402 */
[----:B------:R-:W-:Y:S02]  /*07b0*/  ISETP.EQ.AND P1, PT, R3, RZ, P1 ;  /* 0x000000ff0300720c */ /* 0x000fe40000f22270 */
[----:B------:R-:W-:Y:S02]  /*07c0*/  @P2 ISETP.NE.AND P5, PT, R2, R11, PT ;  /* 0x0000000b0200220c */ /* 0x000fe40003fa5270 */
[----:B------:R-:W-:Y:S01]  /*07d0*/  SEL R3, RZ, 0x1, !P0 ;  /* 0x00000001ff037807 */ /* 0x000fe20004000000 */
[----:B------:R1:W0:Y:S01]  /*07e0*/  @!UP1 SYNCS.EXCH.64 URZ, [UR6+0x88], UR4 ;  /* 0x00008804063f95b2 */ /* 0x0002220008000100 */
[----:B------:R-:W-:Y:S01]  /*07f0*/  @P2 SEL R6, RZ, 0x1, P5 ;  /* 0x00000001ff062807 */ /* 0x000fe20002800000 */
[----:B------:R-:W-:Y:S01]  /*0800*/  NOP ;  /* 0x0000000000007918 */ /* 0x000fe20000000000 */
[----:B------:R-:W-:-:S02]  /*0810*/  SEL R4, RZ, 0x1, !P1 ;  /* 0x00000001ff047807 */ /* 0x000fc40004800000 */
[----:B------:R-:W-:Y:S02]  /*0820*/  LOP3.LUT R6, R6, R3, RZ, 0xc0, !PT ;  /* 0x0000000306067212 */ /* 0x000fe400078ec0ff */
[----:B------:R-:W-:Y:S01]  /*0830*/  SEL R4, R4, 0x2, P6 ;  /* 0x0000000204047807 */ /* 0x000fe20003000000 */
[----:B-12---:R-:W-:Y:S06]  /*0840*/  @!P3 BRA `(.L_x_3) ;  /* 0x000000000008b947 */ /* 0x006fec0003800000 */
[----:B0-----:R-:W-:Y:S01]  /*0850*/  UCGABAR_ARV ;  /* 0x00000000000079c7 */ /* 0x001fe20008000000 */
[----:B------:R-:W-:Y:S05]  /*0860*/  BRA `(.L_x_4) ;  /* 0x0000000000047947 */ /* 0x000fea0003800000 */
.L_x_3:
[----:B0-----:R-:W-:Y:S01]  /*0870*/  NOP ;  /* 0x0000000000007918 */ /* 0x001fe20000000000 */
.L_x_4:
[----:B------:R-:W0:Y:S01]  /*0880*/  LDC R2, c[0x0][0x65c] ;  /* 0x00019700ff027b82 */ /* 0x000e220000000800 */
[----:B------:R-:W-:Y:S01]  /*0890*/  IMAD.MOV.U32 R3, RZ, RZ, RZ ;  /* 0x000000ffff037224 */ /* 0x000fe200078e00ff */
[----:B0-----:R-:W-:Y:S01]  /*08a0*/  ISETP.NE.AND P2, PT, R2, 0x1, PT ;  /* 0x000000010200780c */ /* 0x001fe20003f45270 */
[----:B------:R-:W-:-:S12]  /*08b0*/  IMAD.U32 R2, RZ, RZ, UR8 ;  /* 0x00000008ff027e24 */ /* 0x000fd8000f8e00ff */
[----:B------:R-:W0:Y:S01]  /*08c0*/  @P2 LDC R15, c[0x0][0x10] ;  /* 0x00000400ff0f2b82 */ /* 0x000e220000000800 */
[----:B------:R-:W-:Y:S02]  /*08d0*/  @P2 IMAD.MOV.U32 R9, RZ, RZ, RZ ;  /* 0x000000ffff092224 */ /* 0x000fe400078e00ff */
[----:B------:R-:W-:-:S05]  /*08e0*/  @P2 IMAD.MOV.U32 R17, RZ, RZ, RZ ;  /* 0x000000ffff112224 */ /* 0x000fca00078e00ff */
[----:B------:R-:W1:Y:S01]  /*08f0*/  @!P2 LDC R11, c[0x0][0xc] ;  /* 0x00000300ff0bab82 */ /* 0x000e620000000800 */
[----:B0-----:R-:W-:-:S04]  /*0900*/  @P2 IMAD.WIDE.U32 R14, R15, UR8, R8 ;  /* 0x000000080f0e2c25 */ /* 0x001fc8000f8e0008 */
[----:B-1----:R-:W-:-:S04]  /*0910*/  @!P2 IMAD.WIDE.U32 R10, R8, R11, R2 ;  /* 0x0000000b080aa225 */ /* 0x002fc800078e0002 */
[----:B------:R-:W-:Y:S02]  /*0920*/  @P2 IMAD.MOV.U32 R2, RZ, RZ, R14 ;  /* 0x000000ffff022224 */ /* 0x000fe400078e000e */
[----:B------:R-:W-:Y:S02]  /*0930*/  @P2 IMAD.IADD R3, R15, 0x1, R17 ;  /* 0x000000010f032824 */ /* 0x000fe400078e0211 */
[----:B------:R-:W-:Y:S02]  /*0940*/  @!P2 IMAD.MOV.U32 R2, RZ, RZ, R10 ;  /* 0x000000ffff02a224 */ /* 0x000fe400078e000a */
[----:B------:R-:W-:Y:S01]  /*0950*/  @!P2 IMAD.MOV.U32 R3, RZ, RZ, R11 ;  /* 0x000000ffff03a224 */ /* 0x000fe200078e000b */
[----:B------:R-:W-:Y:S06]  /*0960*/  @!P3 BRA `(.L_x_5) ;  /* 0x00000000000cb947 */ /* 0x000fec0003800000 */
[----:B------:R-:W-:Y:S01]  /*0970*/  UCGABAR_WAIT ;  /* 0x0000000000007dc7 */ /* 0x000fe20008000000 */
[----:B------:R-:W-:Y:S01]  /*0980*/  CCTL.IVALL ;  /* 0x00000000ff00798f */ /* 0x000fe20002000000 */
[----:B------:R-:W-:Y:S05]  /*0990*/  BRA `(.L_x_6) ;  /* 0x0000000000047947 */ /* 0x000fea0003800000 */
.L_x_5:
[----:B------:R-:W-:Y:S06]  /*09a0*/  BAR.SYNC.DEFER_BLOCKING 0x0 ;  /* 0x0000000000007b1d */ /* 0x000fec0000010000 */
.L_x_6:
[----:B------:R-:W-:Y:S05]  /*09b0*/  @!P4 BRA `(.L_x_7) ;  /* 0x0000007400b0c947 */ /* 0x000fea0003800000 */
[----:B------:R-:W-:-:S13]  /*09c0*/  ISETP.GT.U32.AND P0, PT, R16, 0x1, PT ;  /* 0x000000011000780c */ /* 0x000fda0003f04070 */
[----:B------:R-:W-:Y:S05]  /*09d0*/  @P0 EXIT ;  /* 0x000000000000094d */ /* 0x000fea0003800000 */
[----:B------:R-:W-:Y:S01]  /*09e0*/  ULDC.64 UR4, c[0x0][0x650] ;  /* 0x0001940000047ab9 */ /* 0x000fe20000000a00 */
[----:B------:R-:W-:Y:S01]  /*09f0*/  PRMT R14, RZ, 0x7610, R14 ;  /* 0x00007610ff0e7816 */ /* 0x000fe2000000000e */
[----:B------:R-:W-:Y:S01]  /*0a00*/  IMAD.MOV.U32 R10, RZ, RZ, -0x1 ;  /* 0xffffffffff0a7424 */ /* 0x000fe200078e00ff */
[----:B------:R-:W-:Y:S01]  /*0a10*/  ISETP.GE.U32.AND P0, PT, R2, UR4, PT ;  /* 0x0000000402007c0c */ /* 0x000fe2000bf06070 */
[----:B------:R-:W-:Y:S02]  /*0a20*/  IMAD.MOV.U32 R11, RZ, RZ, -0x1 ;  /* 0xffffffffff0b7424 */ /* 0x000fe400078e00ff */
[----:B------:R-:W-:Y:S01]  /*0a30*/  IMAD.MOV.U32 R7, RZ, RZ, -0x1 ;  /* 0xffffffffff077424 */ /* 0x000fe200078e00ff */
[----:B------:R-:W-:-:S13]  /*0a40*/  ISETP.GE.U32.AND.EX P0, PT, R3, UR5, PT, P0 ;  /* 0x0000000503007c0c */ /* 0x000fda000bf06100 */
[----:B------:R-:W-:Y:S05]  /*0a50*/  @P0 BRA `(.L_x_8) ;  /* 0x0000000400280947 */ /* 0x000fea0003800000 */
[----:B------:R-:W0:Y:S01]  /*0a60*/  LDC.64 R22, c[0x0][0x628] ;  /* 0x00018a00ff167b82 */ /* 0x000e220000000a00 */
[----:B------:R-:W-:Y:S02]  /*0a70*/  IMAD.MOV.U32 R10, RZ, RZ, R2 ;  /* 0x000000ffff0a7224 */ /* 0x000fe400078e0002 */
[----:B------:R-:W-:-:S05]  /*0a80*/  IMAD.MOV.U32 R11, RZ, RZ, R3 ;  /* 0x000000ffff0b7224 */ /* 0x000fca00078e0003 */
[----:B------:R-:W1:Y:S08]  /*0a90*/  LDC R18, c[0x0][0x630] ;  /* 0x00018c00ff127b82 */ /* 0x000e700000000800 */
[----:B------:R-:W2:Y:S01]  /*0aa0*/  LDC.64 R24, c[0x0][0x620] ;  /* 0x00018800ff187b82 */ /* 0x000ea20000000a00 */
[----:B0-----:R-:W-:-:S04]  /*0ab0*/  ISETP.NE.U32.AND P0, PT, R22, RZ, PT ;  /* 0x000000ff1600720c */ /* 0x001fc80003f05070 */
[----:B------:R-:W-:-:S13]  /*0ac0*/  ISETP.NE.AND.EX P0, PT, R23, RZ, PT, P0 ;  /* 0x000000ff1700720c */ /* 0x000fda0003f05300 */
[----:B-12---:R-:W-:Y:S05]  /*0ad0*/  @!P0 BRA `(.L_x_9) ;  /* 0x0000000000288947 */ /* 0x006fea0003800000 */
[----:B------:R-:W0:Y:S02]  /*0ae0*/  LDC R7, c[0x0][0x634] ;  /* 0x00018d00ff077b82 */ /* 0x000e240000000800 */
[----:B0-----:R-:W-:-:S05]  /*0af0*/  IADD3 R7, P0, R2, R7, RZ ;  /* 0x0000000702077210 */ /* 0x001fca0007f1e0ff */
[----:B------:R-:W-:-:S04]  /*0b00*/  IMAD.X R19, RZ, RZ, R3, P0 ;  /* 0x000000ffff137224 */ /* 0x000fc800000e0603 */
[----:B------:R-:W-:-:S04]  /*0b10*/  IMAD.WIDE.U32 R10, R19, R22, RZ ;  /* 0x00000016130a7225 */ /* 0x000fc800078e00ff */
[----:B------:R-:W-:-:S04]  /*0b20*/  IMAD.WIDE.U32 R14, P0, R7, R23, R10 ;  /* 0x00000017070e7225 */ /* 0x000fc8000780000a */
[----:B------:R-:W-:-:S04]  /*0b30*/  IMAD.WIDE.U32 R10, R7, R22, RZ ;  /* 0x00000016070a7225 */ /* 0x000fc800078e00ff */
[----:B------:R-:W-:Y:S01]  /*0b40*/  IMAD.X R17, RZ, RZ, RZ, P0 ;  /* 0x000000ffff117224 */ /* 0x000fe200000e06ff */
[----:B------:R-:W-:Y:S01]  /*0b50*/  IADD3 RZ, P0, R11, R14, RZ ;  /* 0x0000000e0bff7210 */ /* 0x000fe20007f1e0ff */
[----:B------:R-:W-:-:S04]  /*0b60*/  IMAD.MOV.U32 R16, RZ, RZ, R15 ;  /* 0x000000ffff107224 */ /* 0x000fc800078e000f */
[----:B------:R-:W-:-:S08]  /*0b70*/  IMAD.WIDE.U32.X R10, R19, R23, R16, P0 ;  /* 0x00000017130a7225 */ /* 0x000fd000000e0410 */
.L_x_9:
[----:B------:R-:W0:Y:S01]  /*0b80*/  LDC.64 R26, c[0x0][0x640] ;  /* 0x00019000ff1a7b82 */ /* 0x000e220000000a00 */
[--C-:B------:R-:W-:Y:S01]  /*0b90*/  SHF.R.U64 R28, R10, R18, R11.reuse ;  /* 0x000000120a1c7219 */ /* 0x100fe2000000120b */
[----:B------:R-:W-:Y:S01]  /*0ba0*/  IMAD R29, R13, R20, R8 ;  /* 0x000000140d1d7224 */ /* 0x000fe200078e0208 */
[----:B------:R-:W-:Y:S01]  /*0bb0*/  SHF.R.U32.HI R7, RZ, R18, R11 ;  /* 0x00000012ff077219 */ /* 0x000fe2000001160b */
[----:B------:R-:W-:Y:S01]  /*0bc0*/  IMAD.MOV.U32 R23, RZ, RZ, 0x1 ;  /* 0x00000001ff177424 */ /* 0x000fe200078e00ff */
[----:B------:R-:W-:-:S03]  /*0bd0*/  IADD3 R9, P0, RZ, -R28, RZ ;  /* 0x8000001cff097210 */ /* 0x000fc60007f1e0ff */
[----:B------:R-:W1:Y:S02]  /*0be0*/  LDC R16, c[0x0][0x618] ;  /* 0x00018600ff107b82 */ /* 0x000e640000000800 */
[----:B------:R-:W-:Y:S02]  /*0bf0*/  IMAD.X R7, RZ, RZ, ~R7, P0 ;  /* 0x000000ffff077224 */ /* 0x000fe400000e0e07 */
[----:B------:R-:W-:-:S04]  /*0c00*/  IMAD.WIDE.U32 R10, R9, R24, R2 ;  /* 0x00000018090a7225 */ /* 0x000fc800078e0002 */
[----:B------:R-:W2:Y:S01]  /*0c10*/  LDC R15, c[0x0][0x608] ;  /* 0x00018200ff0f7b82 */ /* 0x000ea20000000800 */
[----:B------:R-:W-:-:S04]  /*0c20*/  IMAD R14, R7, R24, RZ ;  /* 0x00000018070e7224 */ /* 0x000fc800078e02ff */
[----:B------:R-:W-:-:S03]  /*0c30*/  IMAD R7, R9, R25, R14 ;  /* 0x0000001909077224 */ /* 0x000fc600078e020e */
[----:B------:R-:W3:Y:S01]  /*0c40*/  LDC R22, c[0x0][0x658] ;  /* 0x00019600ff167b82 */ /* 0x000ee20000000800 */
[----:B------:R-:W-:Y:S01]  /*0c50*/  IMAD.IADD R7, R11, 0x1, R7 ;  /* 0x000000010b077824 */ /* 0x000fe200078e0207 */
[----:B0-----:R-:W-:-:S04]  /*0c60*/  ISETP.NE.U32.AND P0, PT, R26, RZ, PT ;  /* 0x000000ff1a00720c */ /* 0x001fc80003f05070 */
[----:B------:R-:W-:Y:S02]  /*0c70*/  ISETP.NE.AND.EX P0, PT, R27, RZ, PT, P0 ;  /* 0x000000ff1b00720c */ /* 0x000fe40003f05300 */
[----:B------:R-:W0:Y:S01]  /*0c80*/  LDC R18, c[0x0][0x600] ;  /* 0x00018000ff127b82 */ /* 0x000e220000000800 */
[-CC-:B-1----:R-:W-:Y:S02]  /*0c90*/  SHF.R.U64 R19, R10, R16.reuse, R7.reuse ;  /* 0x000000100a137219 */ /* 0x182fe40000001207 */
[----:B------:R-:W-:Y:S01]  /*0ca0*/  SHF.R.U32.HI R10, RZ, R16, R7 ;  /* 0x00000010ff0a7219 */ /* 0x000fe20000011607 */
[----:B------:R-:W-:-:S04]  /*0cb0*/  IMAD.MOV.U32 R7, RZ, RZ, -0x1 ;  /* 0xffffffffff077424 */ /* 0x000fc800078e00ff */
[----:B------:R-:W1:Y:S01]  /*0cc0*/  LDC R21, c[0x0][0x648] ;  /* 0x00019200ff157b82 */ /* 0x000e620000000800 */
[-CC-:B--2---:R-:W-:Y:S02]  /*0cd0*/  SHF.R.U64 R16, R19, R15.reuse, R10.reuse ;  /* 0x0000000f13107219 */ /* 0x184fe4000000120a */
[----:B------:R-:W-:-:S05]  /*0ce0*/  SHF.R.U32.HI R9, RZ, R15, R10 ;  /* 0x0000000fff097219 */ /* 0x000fca000001160a */
[----:B------:R-:W2:Y:S01]  /*0cf0*/  LDC R24, c[0x0][0x638] ;  /* 0x00018e00ff187b82 */ /* 0x000ea20000000800 */
[-CC-:B---3--:R-:W-:Y:S02]  /*0d00*/  SHF.R.U64 R20, R16, R22.reuse, R9.reuse ;  /* 0x0000001610147219 */ /* 0x188fe40000001209 */
[-C--:B------:R-:W-:Y:S02]  /*0d10*/  SHF.L.U32 R7, R7, R22.reuse, RZ ;  /* 0x0000001607077219 */ /* 0x080fe400000006ff */
[----:B------:R-:W-:Y:S01]  /*0d20*/  SHF.R.U32.HI R9, RZ, R22, R9 ;  /* 0x00000016ff097219 */ /* 0x000fe20000011609 */
[----:B------:R-:W-:Y:S01]  /*0d30*/  IMAD.MOV.U32 R8, RZ, RZ, R20 ;  /* 0x000000ffff087224 */ /* 0x000fe200078e0014 */
[----:B------:R-:W-:Y:S01]  /*0d40*/  LOP3.LUT R13, RZ, R7, RZ, 0x33, !PT ;  /* 0x00000007ff0d7212 */ /* 0x000fe200078e33ff */
[----:B------:R-:W3:Y:S01]  /*0d50*/  LDC R25, c[0x0][0x610] ;  /* 0x00018400ff197b82 */ /* 0x000ee20000000800 */
[----:B------:R-:W-:Y:S05]  /*0d60*/  @!P0 BRA `(.L_x_10) ;  /* 0x0000000000288947 */ /* 0x000fea0003800000 */
[----:B------:R-:W4:Y:S02]  /*0d70*/  LDC R7, c[0x0][0x64c] ;  /* 0x00019300ff077b82 */ /* 0x000f240000000800 */
[----:B----4-:R-:W-:-:S05]  /*0d80*/  IADD3 R7, P0, R20, R7, RZ ;  /* 0x0000000714077210 */ /* 0x010fca0007f1e0ff */
        /* <DEDUP_REMOVED lines=8> */
.L_x_10:
[----:B-1----:R-:W-:Y:S01]  /*0e10*/  SHF.R.U64 R9, R8, R21, R9 ;  /* 0x0000001508097219 */ /* 0x002fe20000001209 */
[----:B0-----:R-:W-:Y:S01]  /*0e20*/  VIADD R10, R18, 0xffffffff ;  /* 0xffffffff120a7836 */ /* 0x001fe20000000000 */
[----:B------:R-:W-:Y:S01]  /*0e30*/  SHF.L.U32 R7, R23, R22, RZ ;  /* 0x0000001617077219 */ /* 0x000fe200000006ff */
[----:B------:R-:W-:Y:S01]  /*0e40*/  IMAD.MOV.U32 R14, RZ, RZ, 0x1 ;  /* 0x00000001ff0e7424 */ /* 0x000fe200078e00ff */
[----:B------:R-:W-:Y:S01]  /*0e50*/  LOP3.LUT R8, R16, R13, RZ, 0xc0, !PT ;  /* 0x0000000d10087212 */ /* 0x000fe200078ec0ff */
[----:B------:R-:W-:Y:S01]  /*0e60*/  IMAD.MOV R11, RZ, RZ, -R9 ;  /* 0x000000ffff0b7224 */ /* 0x000fe200078e0a09 */
[----:B------:R-:W-:Y:S02]  /*0e70*/  SEL R12, R12, R29, !P2 ;  /* 0x0000001d0c0c7207 */ /* 0x000fe40005000000 */
[----:B------:R-:W-:Y:S01]  /*0e80*/  LOP3.LUT R10, R19, R10, RZ, 0xc0, !PT ;  /* 0x0000000a130a7212 */ /* 0x000fe200078ec0ff */
[----:B------:R-:W-:Y:S02]  /*0e90*/  IMAD R9, R7, R9, R8 ;  /* 0x0000000907097224 */ /* 0x000fe400078e0208 */
[----:B--2---:R-:W-:-:S02]  /*0ea0*/  IMAD R7, R11, R24, R20 ;  /* 0x000000180b077224 */ /* 0x004fc400078e0214 */
[----:B---3--:R-:W-:Y:S02]  /*0eb0*/  IMAD R12, R9, R25, R12 ;  /* 0x00000019090c7224 */ /* 0x008fe400078e020c */
[----:B------:R-:W-:-:S05]  /*0ec0*/  IMAD R7, R7, R18, R10 ;  /* 0x0000001207077224 */ /* 0x000fca00078e020a */
[----:B------:R-:W-:Y:S02]  /*0ed0*/  SEL R11, R7, R12, !P2 ;  /* 0x0000000c070b7207 */ /* 0x000fe40005000000 */
[----:B------:R-:W-:Y:S01]  /*0ee0*/  SEL R10, R12, R7, !P2 ;  /* 0x000000070c0a7207 */ /* 0x000fe20005000000 */
[----:B------:R-:W-:-:S07]  /*0ef0*/  IMAD.MOV.U32 R7, RZ, RZ, R28 ;  /* 0x000000ffff077224 */ /* 0x000fce00078e001c */
.L_x_8:
[----:B------:R-:W-:-:S08]  /*0f00*/  NOP ;  /* 0x0000000000007918 */ /* 0x000fd00000000000 */
[----:B------:R-:W0:Y:S02]  /*0f10*/  USETMAXREG.TRY_ALLOC.CTAPOOL UP0, 0xe8 ;  /* 0x000000e8000079c8 */ /* 0x000e240008000600 */
[----:B0-----:R-:W-:-:S13]  /*0f20*/  PLOP3.LUT P0, PT, PT, PT, UP0, 0x80, 0x0 ;  /* 0x000000000000781c */ /* 0x001fda0003f0f008 */
[----:B------:R-:W-:Y:S05]  /*0f30*/  @!P0 BRA `(.L_x_8) ;  /* 0xfffffffc00f08947 */ /* 0x000fea000383ffff */
[----:B------:R-:W-:Y:S01]  /*0f40*/  ULDC.64 UR4, c[0x0][0x598] ;  /* 0x0001660000047ab9 */ /* 0x000fe20000000a00 */
[----:B------:R-:W-:Y:S01]  /*0f50*/  ULDC.64 UR16, c[0x0][0x208] ;  /* 0x0000820000107ab9 */ /* 0x000fe20000000a00 */
[----:B------:R-:W-:-:S04]  /*0f60*/  ISETP.NE.U32.AND P0, PT, RZ, UR4, PT ;  /* 0x00000004ff007c0c */ /* 0x000fc8000bf05070 */
[----:B------:R-:W-:-:S13]  /*0f70*/  ISETP.NE.AND.EX P0, PT, RZ, UR5, PT, P0 ;  /* 0x00000005ff007c0c */ /* 0x000fda000bf05300 */
[----:B------:R-:W-:Y:S05]  /*0f80*/  @!P0 BRA `(.L_x_11) ;  /* 0x00000000001c8947 */ /* 0x000fea0003800000 */
[----:B------:R-:W0:Y:S02]  /*0f90*/  LDC.64 R8, c[0x0][0x598] ;  /* 0x00016600ff087b82 */ /* 0x000e240000000a00 */
[----:B0-----:R-:W2:Y:S02]  /*0fa0*/  LDG.E.64 R8, desc[UR16][R8.64] ;  /* 0x0000001008087981 */ /* 0x001ea4000c1e1b00 */
[----:B--2---:R-:W-:-:S04]  /*0fb0*/  ISETP.NE.U32.AND P0, PT, R8, RZ, PT ;  /* 0x000000ff0800720c */ /* 0x004fc80003f05070 */
[----:B------:R-:W-:-:S13]  /*0fc0*/  ISETP.NE.AND.EX P0, PT, R9, RZ, PT, P0 ;  /* 0x000000ff0900720c */ /* 0x000fda0003f05300 */
[----:B------:R-:W-:Y:S05]  /*0fd0*/  @!P0 BRA `(.L_x_11) ;  /* 0x0000000000088947 */ /* 0x000fea0003800000 */
[----:B------:R0:W5:Y:S01]  /*0fe0*/  LD.E R8, desc[UR16][R8.64] ;  /* 0x0000001008087980 */ /* 0x000162000c101900 */
[----:B------:R-:W-:Y:S05]  /*0ff0*/  BRA `(.L_x_12) ;  /* 0x0000000000207947 */ /* 0x000fea0003800000 */
.L_x_11:
[----:B------:R-:W-:Y:S02]  /*1000*/  ULDC.64 UR4, c[0x0][0x588] ;  /* 0x0001620000047ab9 */ /* 0x000fe40000000a00 */
[----:B------:R-:W-:-:S04]  /*1010*/  ISETP.NE.U32.AND P0, PT, RZ, UR4, PT ;  /* 0x00000004ff007c0c */ /* 0x000fc8000bf05070 */
[----:B------:R-:W-:-:S13]  /*1020*/  ISETP.NE.AND.EX P0, PT, RZ, UR5, PT, P0 ;  /* 0x00000005ff007c0c */ /* 0x000fda000bf05300 */
[----:B------:R-:W-:Y:S05]  /*1030*/  @!P0 BRA `(.L_x_13) ;  /* 0x00000000000c8947 */ /* 0x000fea0003800000 */
[----:B------:R-:W0:Y:S02]  /*1040*/  LDC.64 R8, c[0x0][0x588] ;  /* 0x00016200ff087b82 */ /* 0x000e240000000a00 */
[----:B0-----:R1:W5:Y:S01]  /*1050*/  LDG.E R8, desc[UR16][R8.64] ;  /* 0x0000001008087981 */ /* 0x001362000c1e1900 */
[----:B------:R-:W-:Y:S05]  /*1060*/  BRA `(.L_x_12) ;  /* 0x0000000000047947 */ /* 0x000fea0003800000 */
.L_x_13:
[----:B------:R-:W2:Y:S02]  /*1070*/  LDC R8, c[0x0][0x580] ;  /* 0x00016000ff087b82 */ /* 0x000ea40000000800 */
.L_x_12:
[----:B------:R-:W-:Y:S02]  /*1080*/  ULDC.64 UR4, c[0x0][0x5a0] ;  /* 0x0001680000047ab9 */ /* 0x000fe40000000a00 */
[----:B------:R-:W-:-:S04]  /*1090*/  ISETP.NE.U32.AND P0, PT, RZ, UR4, PT ;  /* 0x00000004ff007c0c */ /* 0x000fc8000bf05070 */
[----:B------:R-:W-:-:S13]  /*10a0*/  ISETP.NE.AND.EX P0, PT, RZ, UR5, PT, P0 ;  /* 0x00000005ff007c0c */ /* 0x000fda000bf05300 */
[----:B------:R-:W-:Y:S05]  /*10b0*/  @!P0 BRA `(.L_x_14) ;  /* 0x00000000001c8947 */ /* 0x000fea0003800000 */
[----:B------:R-:W3:Y:S02]  /*10c0*/  LDC.64 R12, c[0x0][0x5a0] ;  /* 0x00016800ff0c7b82 */ /* 0x000ee40000000a00 */
[----:B---3--:R-:W3:Y:S02]  /*10d0*/  LDG.E.64 R12, desc[UR16][R12.64] ;  /* 0x000000100c0c7981 */ /* 0x008ee4000c1e1b00 */
[----:B---3--:R-:W-:-:S04]  /*10e0*/  ISETP.NE.U32.AND P0, PT, R12, RZ, PT ;  /* 0x000000ff0c00720c */ /* 0x008fc80003f05070 */
[----:B------:R-:W-:-:S13]  /*10f0*/  ISETP.NE.AND.EX P0, PT, R13, RZ, PT, P0 ;  /* 0x000000ff0d00720c */ /* 0x000fda0003f05300 */
[----:B------:R-:W-:Y:S05]  /*1100*/  @!P0 BRA `(.L_x_14) ;  /* 0x0000000000088947 */ /* 0x000fea0003800000 */
[----:B01----:R0:W5:Y:S01]  /*1110*/  LD.E R9, desc[UR16][R12.64] ;  /* 0x000000100c097980 */ /* 0x003162000c101900 */
[----:B------:R-:W-:Y:S05]  /*1120*/  BRA `(.L_x_15) ;  /* 0x0000000000207947 */ /* 0x000fea0003800000 */
.L_x_14:
[----:B------:R-:W-:Y:S02]  /*1130*/  ULDC.64 UR4, c[0x0][0x590] ;  /* 0x0001640000047ab9 */ /* 0x000fe40000000a00 */
[----:B------:R-:W-:-:S04]  /*1140*/  ISETP.NE.U32.AND P0, PT, RZ, UR4, PT ;  /* 0x00000004ff007c0c */ /* 0x000fc8000bf05070 */
[----:B------:R-:W-:-:S13]  /*1150*/  ISETP.NE.AND.EX P0, PT, RZ, UR5, PT, P0 ;  /* 0x00000005ff007c0c */ /* 0x000fda000bf05300 */
[----:B------:R-:W-:Y:S05]  /*1160*/  @!P0 BRA `(.L_x_16) ;  /* 0x00000000000c8947 */ /* 0x000fea0003800000 */
[----:B------:R-:W0:Y:S02]  /*1170*/  LDC.64 R12, c[0x0][0x590] ;  /* 0x00016400ff0c7b82 */ /* 0x000e240000000a00 */
[----:B01----:R1:W5:Y:S01]  /*1180*/  LDG.E R9, desc[UR16][R12.64] ;  /* 0x000000100c097981 */ /* 0x003362000c1e1900 */
[----:B------:R-:W-:Y:S05]  /*1190*/  BRA `(.L_x_15) ;  /* 0x0000000000047947 */ /* 0x000fea0003800000 */
.L_x_16:
[----:B01----:R-:W3:Y:S02]  /*11a0*/  LDC R9, c[0x0][0x584] ;  /* 0x00016100ff097b82 */ /* 0x003ee40000000800 */
.L_x_15:
[----:B------:R-:W-:-:S13]  /*11b0*/  LOP3.LUT P0, RZ, R14, 0xff, RZ, 0xc0, !PT ;  /* 0x000000ff0eff7812 */ /* 0x000fda000780c0ff */
[----:B------:R-:W-:Y:S05]  /*11c0*/  @!P0 EXIT ;  /* 0x000000000000894d */ /* 0x000fea0003800000 */
[----:B------:R-:W-:Y:S01]  /*11d0*/  ULDC UR4, c[0x0][0x28c] ;  /* 0x0000a30000047ab9 */ /* 0x000fe20000000800 */
[----:B------:R-:W-:Y:S01]  /*11e0*/  LOP3.LUT R142, R4, 0x1, RZ, 0xfc, !PT ;  /* 0x00000001048e7812 */ /* 0x000fe200078efcff */
[----:B------:R-:W-:-:S04]  /*11f0*/  UIADD3 UR4, UR4, 0x7f, URZ ;  /* 0x0000007f04047890 */ /* 0x000fc8000fffe03f */
[----:B------:R-:W-:-:S04]  /*1200*/  USHF.R.S32.HI UR5, URZ, 0x1f, UR4 ;  /* 0x0000001f3f057899 */ /* 0x000fc80008011404 */
[----:B------:R-:W-:-:S03]  /*1210*/  ULEA.HI UR5, UR5, UR4, URZ, 0x7 ;  /* 0x0000000405057291 */ /* 0x000fc6000f8f383f */
[----:B------:R-:W-:Y:S01]  /*1220*/  UMOV UR4, URZ ;  /* 0x0000003f00047c82 */ /* 0x000fe20008000000 */
[----:B------:R-:W-:-:S03]  /*1230*/  USHF.R.S32.HI UR9, URZ, 0x7, UR5 ;  /* 0x000000073f097899 */ /* 0x000fc60008011405 */
[----:B------:R-:W-:-:S09]  /*1240*/  UMOV UR5, URZ ;  /* 0x0000003f00057c82 */ /* 0x000fd20008000000 */
.L_x_171:
[----:B01----:R-:W-:Y:S01]  /*1250*/  LOP3.LUT R12, R0, 0x80, RZ, 0xc0, !PT ;  /* 0x00000080000c7812 */ /* 0x003fe200078ec0ff */
[----:B------:R-:W0:Y:S01]  /*1260*/  S2UR UR13, SR_CgaCtaId ;  /* 0x00000000000d79c3 */ /* 0x000e220000008800 */
[----:B------:R-:W-:Y:S01]  /*1270*/  UMOV UR12, 0x400 ;  /* 0x00000400000c7882 */ /* 0x000fe20000000000 */
[----:B------:R-:W-:Y:S01]  /*1280*/  UMOV UR6, URZ ;  /* 0x0000003f00067c82 */ /* 0x000fe20008000000 */
[----:B------:R-:W-:Y:S01]  /*1290*/  SHF.R.U32.HI R12, RZ, 0x7, R12 ;  /* 0x00000007ff0c7819 */ /* 0x000fe2000001160c */
[----:B------:R-:W-:Y:S01]  /*12a0*/  UMOV UR7, URZ ;  /* 0x0000003f00077c82 */ /* 0x000fe20008000000 */
[----:B------:R-:W-:Y:S01]  /*12b0*/  UMOV UR18, UR5 ;  /* 0x0000000500127c82 */ /* 0x000fe20008000000 */
[----:B------:R-:W-:Y:S02]  /*12c0*/  CS2R R16, SRZ ;  /* 0x0000000000107805 */ /* 0x000fe4000001ff00 */
[----:B------:R-:W-:Y:S01]  /*12d0*/  CS2R R14, SRZ ;  /* 0x00000000000e7805 */ /* 0x000fe2000001ff00 */
[----:B------:R-:W1:Y:S01]  /*12e0*/  LDC R13, c[0x0][0x28c] ;  /* 0x0000a300ff0d7b82 */ /* 0x000e620000000800 */
[----:B------:R-:W4:Y:S01]  /*12f0*/  SHFL.IDX PT, R12, R12, RZ, 0x1f ;  /* 0x00001fff0c0c7589 */ /* 0x000f2200000e0000 */
[----:B------:R-:W-:-:S02]  /*1300*/  CS2R R18, SRZ ;  /* 0x0000000000127805 */ /* 0x000fc4000001ff00 */
[----:B------:R-:W-:Y:S02]  /*1310*/  CS2R R20, SRZ ;  /* 0x0000000000147805 */ /* 0x000fe4000001ff00 */
[----:B------:R-:W-:Y:S02]  /*1320*/  CS2R R22, SRZ ;  /* 0x0000000000167805 */ /* 0x000fe4000001ff00 */
[----:B------:R-:W-:Y:S02]  /*1330*/  CS2R R88, SRZ ;  /* 0x0000000000587805 */ /* 0x000fe4000001ff00 */
[----:B------:R-:W-:Y:S02]  /*1340*/  CS2R R90, SRZ ;  /* 0x00000000005a7805 */ /* 0x000fe4000001ff00 */
[----:B------:R-:W-:Y:S02]  /*1350*/  CS2R R94, SRZ ;  /* 0x00000000005e7805 */ /* 0x000fe4000001ff00 */
        /* <DEDUP_REMOVED lines=16> */
[----:B-1----:R-:W-:Y:S02]  /*1460*/  ISETP.GE.AND P0, PT, R13, 0x1, PT ;  /* 0x000000010d00780c */ /* 0x002fe40003f06270 */
[----:B------:R-:W-:Y:S02]  /*1470*/  CS2R R126, SRZ ;  /* 0x00000000007e7805 */ /* 0x000fe4000001ff00 */
[----:B----4-:R-:W-:-:S02]  /*1480*/  R2UR UR8, R12 ;  /* 0x000000000c0872ca */ /* 0x010fc400000e0000 */
[----:B------:R-:W-:Y:S02]  /*1490*/  CS2R R128, SRZ ;  /* 0x0000000000807805 */ /* 0x000fe4000001ff00 */
[----:B------:R-:W-:Y:S02]  /*14a0*/  CS2R R130, SRZ ;  /* 0x0000000000827805 */ /* 0x000fe4000001ff00 */
[----:B------:R-:W-:Y:S02]  /*14b0*/  CS2R R132, SRZ ;  /* 0x0000000000847805 */ /* 0x000fe4000001ff00 */
[----:B------:R-:W-:Y:S02]  /*14c0*/  CS2R R134, SRZ ;  /* 0x0000000000867805 */ /* 0x000fe4000001ff00 */
[----:B------:R-:W-:Y:S02]  /*14d0*/  CS2R R136, SRZ ;  /* 0x0000000000887805 */ /* 0x000fe4000001ff00 */
[----:B------:R-:W-:Y:S01]  /*14e0*/  CS2R R138, SRZ ;  /* 0x00000000008a7805 */ /* 0x000fe2000001ff00 */
[----:B------:R-:W-:Y:S01]  /*14f0*/  IMAD.MOV.U32 R141, RZ, RZ, RZ ;  /* 0x000000ffff8d7224 */ /* 0x000fe200078e00ff */
[----:B------:R-:W-:Y:S01]  /*1500*/  CS2R R24, SRZ ;  /* 0x0000000000187805 */ /* 0x000fe2000001ff00 */
[----:B------:R-:W-:Y:S01]  /*1510*/  IMAD.MOV.U32 R143, RZ, RZ, RZ ;  /* 0x000000ffff8f7224 */ /* 0x000fe200078e00ff */
[----:B---3--:R-:W-:Y:S01]  /*1520*/  CS2R R26, SRZ ;  /* 0x00000000001a7805 */ /* 0x008fe2000001ff00 */
[----:B------:R-:W-:Y:S01]  /*1530*/  IMAD.U32 R144, RZ, RZ, UR4 ;  /* 0x00000004ff907e24 */ /* 0x000fe2000f8e00ff */
[----:B------:R-:W-:Y:S01]  /*1540*/  CS2R R28, SRZ ;  /* 0x00000000001c7805 */ /* 0x000fe2000001ff00 */
[----:B------:R-:W-:Y:S01]  /*1550*/  ULEA.HI UR10, UR8, UR8, URZ, 0x1 ;  /* 0x00000008080a7291 */ /* 0x000fe2000f8f083f */
[----:B------:R-:W-:-:S02]  /*1560*/  CS2R R30, SRZ ;  /* 0x00000000001e7805 */ /* 0x000fc4000001ff00 */
[----:B------:R-:W-:Y:S02]  /*1570*/  CS2R R32, SRZ ;  /* 0x0000000000207805 */ /* 0x000fe4000001ff00 */
[----:B------:R-:W-:Y:S01]  /*1580*/  CS2R R34, SRZ ;  /* 0x0000000000227805 */ /* 0x000fe2000001ff00 */
[----:B------:R-:W-:Y:S01]  /*1590*/  ULOP3.LUT UR11, UR10, 0x7fffe, URZ, 0xc0, !UPT ;  /* 0x0007fffe0a0b7892 */ /* 0x000fe2000f8ec03f */
[----:B------:R-:W-:Y:S01]  /*15a0*/  CS2R R36, SRZ ;  /* 0x0000000000247805 */ /* 0x000fe2000001ff00 */
[----:B0-----:R-:W-:Y:S01]  /*15b0*/  ULEA UR10, UR13, UR12, 0x18 ;  /* 0x0000000c0d0a7291 */ /* 0x001fe2000f8ec03f */
[----:B------:R-:W-:Y:S01]  /*15c0*/  CS2R R38, SRZ ;  /* 0x0000000000267805 */ /* 0x000fe2000001ff00 */
[----:B------:R-:W-:Y:S01]  /*15d0*/  UIADD3 UR11, UR8, -UR11, URZ ;  /* 0x8000000b080b7290 */ /* 0x000fe2000fffe03f */
[----:B------:R-:W-:Y:S02]  /*15e0*/  CS2R R40, SRZ ;  /* 0x0000000000287805 */ /* 0x000fe4000001ff00 */
[----:B------:R-:W-:Y:S01]  /*15f0*/  CS2R R42, SRZ ;  /* 0x00000000002a7805 */ /* 0x000fe2000001ff00 */
[----:B------:R-:W-:Y:S01]  /*1600*/  UMOV UR8, URZ ;  /* 0x0000003f00087c82 */ /* 0x000fe20008000000 */
[----:B------:R-:W-:Y:S01]  /*1610*/  ULEA UR11, UR11, UR10, 0xd ;  /* 0x0000000a0b0b7291 */ /* 0x000fe2000f8e683f */
[----:B------:R-:W-:-:S02]  /*1620*/  CS2R R44, SRZ ;  /* 0x00000000002c7805 */ /* 0x000fc4000001ff00 */
[----:B------:R-:W-:Y:S02]  /*1630*/  CS2R R46, SRZ ;  /* 0x00000000002e7805 */ /* 0x000fe4000001ff00 */
[----:B------:R-:W-:Y:S01]  /*1640*/  CS2R R48, SRZ ;  /* 0x0000000000307805 */ /* 0x000fe2000001ff00 */
[----:B------:R-:W-:Y:S01]  /*1650*/  UIADD3 UR11, UR11, 0x180, URZ ;  /* 0x000001800b0b7890 */ /* 0x000fe2000fffe03f */
[----:B------:R-:W-:Y:S02]  /*1660*/  CS2R R50, SRZ ;  /* 0x0000000000327805 */ /* 0x000fe4000001ff00 */
[----:B------:R-:W-:Y:S02]  /*1670*/  CS2R R52, SRZ ;  /* 0x0000000000347805 */ /* 0x000fe4000001ff00 */
[----:B------:R-:W-:Y:S01]  /*1680*/  CS2R R54, SRZ ;  /* 0x0000000000367805 */ /* 0x000fe2000001ff00 */
[----:B------:R-:W-:Y:S01]  /*1690*/  USHF.R.U32.HI UR11, URZ, 0x4, UR11 ;  /* 0x000000043f0b7899 */ /* 0x000fe2000801160b */
[----:B------:R-:W-:-:S02]  /*16a0*/  CS2R R56, SRZ ;  /* 0x0000000000387805 */ /* 0x000fc4000001ff00 */
[----:B------:R-:W-:Y:S02]  /*16b0*/  CS2R R58, SRZ ;  /* 0x00000000003a7805 */ /* 0x000fe4000001ff00 */
[----:B------:R-:W-:Y:S01]  /*16c0*/  CS2R R60, SRZ ;  /* 0x00000000003c7805 */ /* 0x000fe2000001ff00 */
[----:B------:R-:W-:Y:S01]  /*16d0*/  ULOP3.LUT UR11, UR11, 0x3fff, URZ, 0xc0, !UPT ;  /* 0x00003fff0b0b7892 */ /* 0x000fe2000f8ec03f */
        /* <DEDUP_REMOVED lines=12> */
[----:B------:R-:W-:Y:S01]  /*17a0*/  CS2R R86, SRZ ;  /* 0x0000000000567805 */ /* 0x000fe2000001ff00 */
[----:B------:R-:W-:Y:S06]  /*17b0*/  @!P0 BRA `(.L_x_17) ;  /* 0x0000000800608947 */ /* 0x000fec0003800000 */
[----:B------:R-:W-:-:S13]  /*17c0*/  ISETP.NE.AND P1, PT, R142, 0x3, PT ;  /* 0x000000038e00780c */ /* 0x000fda0003f25270 */
[----:B------:R-:W-:Y:S05]  /*17d0*/  @!P1 BRA `(.L_x_18) ;  /* 0x0000000000049947 */ /* 0x000fea0003800000 */
[----:B------:R-:W-:Y:S01]  /*17e0*/  BPT.TRAP 0x1 ;  /* 0x000000040000795c */ /* 0x000fe20000300000 */
.L_x_18:
[----:B------:R-:W-:Y:S01]  /*17f0*/  ULEA UR6, UR5, UR10, 0x3 ;  /* 0x0000000a05067291 */ /* 0x000fe2000f8e183f */
[----:B------:R-:W-:-:S05]  /*1800*/  IMAD.U32 R12, RZ, RZ, UR4 ;  /* 0x00000004ff0c7e24 */ /* 0x000fca000f8e00ff */
[----:B------:R-:W-:-:S04]  /*1810*/  SHF.L.U32 R12, R12, 0x1f, RZ ;  /* 0x0000001f0c0c7819 */ /* 0x000fc800000006ff */
[----:B------:R0:W1:Y:S01]  /*1820*/  SYNCS.PHASECHK.TRANS64.TRYWAIT P0, [UR6], R12 ;  /* 0x0000000cff0075a7 */ /* 0x0000620008000146 */
[----:B------:R-:W-:Y:S05]  /*1830*/  @!P1 BRA `(.L_x_19) ;  /* 0x0000000000049947 */ /* 0x000fea0003800000 */
[----:B------:R-:W-:Y:S01]  /*1840*/  BPT.TRAP 0x1 ;  /* 0x000000040000795c */ /* 0x000fe20000300000 */
.L_x_19:
[----:B-1----:R-:W-:Y:S05]  /*1850*/  @P0 BRA `(.L_x_20) ;  /* 0x0000000000080947 */ /* 0x002fea0003800000 */
[----:B------:R-:W1:Y:S02]  /*1860*/  SYNCS.PHASECHK.TRANS64.TRYWAIT P0, [UR6], R12 ;  /* 0x0000000cff0075a7 */ /* 0x000e640008000146 */
[----:B-1----:R-:W-:Y:S05]  /*1870*/  @!P0 BRA `(.L_x_21) ;  /* 0x0000008000208947 */ /* 0x002fea0003800000 */
.L_x_20:
[----:B------:R-:W-:Y:S01]  /*1880*/  UIADD3 UR6, UR10, 0x1c180, URZ ;  /* 0x0001c1800a067890 */ /* 0x000fe2000fffe03f */
[----:B------:R-:W-:Y:S01]  /*1890*/  WARPGROUP.ARRIVE ;  /* 0x00000000000079c5 */ /* 0x000fe20000000000 */
[----:B------:R-:W-:Y:S01]  /*18a0*/  ULOP3.LUT UR8, UR11, 0x10000, URZ, 0xfc, !UPT ;  /* 0x000100000b087892 */ /* 0x000fe2000f8efc3f */
[----:B------:R-:W-:Y:S01]  /*18b0*/  CS2R R16, SRZ ;  /* 0x0000000000107805 */ /* 0x000fe2000001ff00 */
[----:B------:R-:W-:Y:S01]  /*18c0*/  USHF.R.U32.HI UR6, URZ, 0x4, UR6 ;  /* 0x000000043f067899 */ /* 0x000fe20008011606 */
[----:B------:R-:W-:Y:S01]  /*18d0*/  CS2R R14, SRZ ;  /* 0x00000000000e7805 */ /* 0x000fe2000001ff00 */
[----:B------:R-:W-:Y:S01]  /*18e0*/  UMOV UR13, 0x40000040 ;  /* 0x40000040000d7882 */ /* 0x000fe20000000000 */
[----:B------:R-:W-:Y:S01]  /*18f0*/  UMOV UR15, 0x40000040 ;  /* 0x40000040000f7882 */ /* 0x000fe20000000000 */
[----:B------:R-:W-:Y:S01]  /*1900*/  ULOP3.LUT UR6, UR6, 0x3fff, URZ, 0xc0, !UPT ;  /* 0x00003fff06067892 */ /* 0x000fe2000f8ec03f */
[----:B------:R-:W-:Y:S02]  /*1910*/  CS2R R18, SRZ ;  /* 0x0000000000127805 */ /* 0x000fe4000001ff00 */
[----:B------:R-:W-:-:S02]  /*1920*/  CS2R R20, SRZ ;  /* 0x0000000000147805 */ /* 0x000fc4000001ff00 */
[----:B------:R-:W-:Y:S01]  /*1930*/  CS2R R22, SRZ ;  /* 0x0000000000167805 */ /* 0x000fe2000001ff00 */
[----:B------:R-:W-:Y:S01]  /*1940*/  ULOP3.LUT UR7, UR6, 0x10000, URZ, 0xfc, !UPT ;  /* 0x0001000006077892 */ /* 0x000fe2000f8efc3f */
[----:B------:R-:W-:Y:S01]  /*1950*/  CS2R R88, SRZ ;  /* 0x0000000000587805 */ /* 0x000fe2000001ff00 */
[----:B------:R-:W-:Y:S01]  /*1960*/  ULEA UR6, UR5, UR8, 0xa ;  /* 0x0000000805067291 */ /* 0x000fe2000f8e503f */
[----:B------:R-:W-:Y:S01]  /*1970*/  CS2R R90, SRZ ;  /* 0x00000000005a7805 */ /* 0x000fe2000001ff00 */
[----:B------:R-:W-:Y:S01]  /*1980*/  ULEA UR7, UR5, UR7, 0xa ;  /* 0x0000000705077291 */ /* 0x000fe2000f8e503f */
[----:B------:R-:W-:Y:S02]  /*1990*/  CS2R R94, SRZ ;  /* 0x00000000005e7805 */ /* 0x000fe4000001ff00 */
[----:B------:R-:W-:Y:S02]  /*19a0*/  CS2R R92, SRZ ;  /* 0x00000000005c7805 */ /* 0x000fe4000001ff00 */
[----:B------:R-:W-:-:S02]  /*19b0*/  CS2R R96, SRZ ;  /* 0x0000000000607805 */ /* 0x000fc4000001ff00 */
[----:B------:R-:W-:Y:S01]  /*19c0*/  CS2R R98, SRZ ;  /* 0x0000000000627805 */ /* 0x000fe2000001ff00 */
[----:B------:R-:W-:Y:S01]  /*19d0*/  UMOV UR12, UR6 ;  /* 0x00000006000c7c82 */ /* 0x000fe20008000000 */
[----:B------:R-:W-:Y:S01]  /*19e0*/  CS2R R100, SRZ ;  /* 0x0000000000647805 */ /* 0x000fe2000001ff00 */
[----:B------:R-:W-:Y:S01]  /*19f0*/  UMOV UR14, UR7 ;  /* 0x00000007000e7c82 */ /* 0x000fe20008000000 */
[----:B------:R-:W-:Y:S01]  /*1a00*/  CS2R R102, SRZ ;  /* 0x0000000000667805 */ /* 0x000fe2000001ff00 */
[----:B------:R-:W-:Y:S01]  /*1a10*/  QGMMA.64x128x32.F32.E4M3.E4M3 R24, gdesc[UR12], RZ, !UPT ;  /* 0x01e000000c1879f3 */ /* 0x000fe2000c7008ff */
[----:B------:R-:W-:Y:S01]  /*1a20*/  UIADD3 UR12, UR6, 0x2, URZ ;  /* 0x00000002060c7890 */ /* 0x000fe2000fffe03f */
[----:B------:R-:W-:Y:S01]  /*1a30*/  CS2R R104, SRZ ;  /* 0x0000000000687805 */ /* 0x000fe2000001ff00 */
[----:B------:R-:W-:Y:S01]  /*1a40*/  UIADD3 UR14, UR7, 0x2, URZ ;  /* 0x00000002070e7890 */ /* 0x000fe2000fffe03f */
[----:B------:R-:W-:Y:S01]  /*1a50*/  CS2R R106, SRZ ;  /* 0x00000000006a7805 */ /* 0x000fe2000001ff00 */
[----:B------:R-:W-:Y:S01]  /*1a60*/  UMOV UR13, 0x40000040 ;  /* 0x40000040000d7882 */ /* 0x000fe20000000000 */
[----:B------:R-:W-:Y:S01]  /*1a70*/  UMOV UR15, 0x40000040 ;  /* 0x40000040000f7882 */ /* 0x000fe20000000000 */
        /* <DEDUP_REMOVED lines=16> */
[----:B------:R-:W-:Y:S02]  /*1b80*/  IMAD.MOV.U32 R141, RZ, RZ, RZ ;  /* 0x000000ffff8d7224 */ /* 0x000fe400078e00ff */
[----:B------:R-:W-:Y:S01]  /*1b90*/  IMAD.MOV.U32 R143, RZ, RZ, RZ ;  /* 0x000000ffff8f7224 */ /* 0x000fe200078e00ff */
[----:B------:R-:W-:Y:S01]  /*1ba0*/  QGMMA.64x128x32.F32.E4M3.E4M3 R24, gdesc[UR12], R24 ;  /* 0x01e000000c1879f3 */ /* 0x000fe20008700818 */
[----:B------:R-:W-:Y:S02]  /*1bb0*/  UIADD3 UR12, UR6, 0x4, URZ ;  /* 0x00000004060c7890 */ /* 0x000fe4000fffe03f */
[----:B------:R-:W-:Y:S01]  /*1bc0*/  UIADD3 UR14, UR7, 0x4, URZ ;  /* 0x00000004070e7890 */ /* 0x000fe2000fffe03f */
[----:B------:R-:W-:Y:S01]  /*1bd0*/  UMOV UR13, 0x40000040 ;  /* 0x40000040000d7882 */ /* 0x000fe20000000000 */
[----:B------:R-:W-:-:S07]  /*1be0*/  UMOV UR15, 0x40000040 ;  /* 0x40000040000f7882 */ /* 0x000fce0000000000 */
[----:B------:R-:W-:Y:S01]  /*1bf0*/  QGMMA.64x128x32.F32.E4M3.E4M3 R24, gdesc[UR12], R24 ;  /* 0x01e000000c1879f3 */ /* 0x000fe20008700818 */
[----:B------:R-:W-:Y:S02]  /*1c00*/  UIADD3 UR14, UR7, 0x6, URZ ;  /* 0x00000006070e7890 */ /* 0x000fe4000fffe03f */
[----:B------:R-:W-:Y:S01]  /*1c10*/  UIADD3 UR12, UR6, 0x6, URZ ;  /* 0x00000006060c7890 */ /* 0x000fe2000fffe03f */
[----:B------:R-:W-:Y:S01]  /*1c20*/  ULDC UR7, c[0x0][0x50c] ;  /* 0x0001430000077ab9 */ /* 0x000fe20000000800 */
[----:B------:R-:W-:Y:S01]  /*1c30*/  UMOV UR13, 0x40000040 ;  /* 0x40000040000d7882 */ /* 0x000fe20000000000 */
[----:B------:R-:W-:Y:S01]  /*1c40*/  UISETP.NE.AND UP0, UPT, UR7, 0x4, UPT ;  /* 0x000000040700788c */ /* 0x000fe2000bf05270 */
[----:B------:R-:W-:Y:S01]  /*1c50*/  UMOV UR15, 0x40000040 ;  /* 0x40000040000f7882 */ /* 0x000fe20000000000 */
[----:B------:R-:W-:Y:S02]  /*1c60*/  UMOV UR6, 0x4 ;  /* 0x0000000400067882 */ /* 0x000fe40000000000 */
[----:B------:R-:W-:-:S06]  /*1c70*/  USEL UR7, URZ, 0x1, UP0 ;  /* 0x000000013f077887 */ /* 0x000fcc0008000000 */
[----:B------:R-:W-:Y:S01]  /*1c80*/  ISETP.NE.AND P0, PT, RZ, UR7, PT ;  /* 0x00000007ff007c0c */ /* 0x000fe2000bf05270 */
[----:B------:R-:W-:-:S12]  /*1c90*/  QGMMA.64x128x32.F32.E4M3.E4M3 R24, gdesc[UR12], R24, gsb0 ;  /* 0x01e000000c1879f3 */ /* 0x000fd80008000818 */
[----:B------:R-:W-:Y:S05]  /*1ca0*/  @!P0 BRA `(.L_x_22) ;  /* 0x0000000400088947 */ /* 0x000fea0003800000 */
[----:B------:R-:W-:Y:S02]  /*1cb0*/  WARPGROUP.DEPBAR.LE gsb0, 0x0 ;  /* 0x00008000000079c5 */ /* 0x000fe40000010000 */
[----:B------:R-:W-:-:S01]  /*1cc0*/  FADD R143, RZ, R24 ;  /* 0x00000018ff8f7221 */ /* 0x000fc20000000000 */
[----:B------:R-:W-:Y:S01]  /*1cd0*/  FADD R138, RZ, R25 ;  /* 0x00000019ff8a7221 */ /* 0x000fe20000000000 */
        /* <DEDUP_REMOVED lines=62> */
[----:B------:R-:W-:-:S06]  /*20c0*/  UMOV UR6, URZ ;  /* 0x0000003f00067c82 */ /* 0x000fcc0008000000 */
.L_x_22:
[----:B------:R-:W-:-:S04]  /*20d0*/  UIADD3 UR18, UR5, 0x1, URZ ;  /* 0x0000000105127890 */ /* 0x000fc8000fffe03f */
[----:B------:R-:W-:-:S04]  /*20e0*/  UISETP.NE.AND UP0, UPT, UR18, 0x7, UPT ;  /* 0x000000071200788c */ /* 0x000fc8000bf05270 */
[----:B------:R-:W-:Y:S02]  /*20f0*/  USEL UR8, URZ, 0x1, UP0 ;  /* 0x000000013f087887 */ /* 0x000fe40008000000 */
[----:B------:R-:W-:Y:S02]  /*2100*/  USEL UR18, UR18, URZ, UP0 ;  /* 0x0000003f12127287 */ /* 0x000fe40008000000 */
[----:B------:R-:W-:-:S06]  /*2110*/  ULOP3.LUT UR8, UR4, UR8, URZ, 0x3c, !UPT ;  /* 0x0000000804087292 */ /* 0x000fcc000f8e3c3f */
[----:B------:R-:W-:Y:S01]  /*2120*/  IMAD.U32 R144, RZ, RZ, UR8 ;  /* 0x00000008ff907e24 */ /* 0x000fe2000f8e00ff */
[----:B------:R-:W-:-:S06]  /*2130*/  UMOV UR8, 0x1 ;  /* 0x0000000100087882 */ /* 0x000fcc0000000000 */
.L_x_17:
[----:B------:R-:W-:-:S04]  /*2140*/  UISETP.LT.AND UP0, UPT, UR9, 0x1, UPT ;  /* 0x000000010900788c */ /* 0x000fc8000bf01270 */
[----:B------:R-:W-:-:S04]  /*2150*/  USEL UR12, UR9, 0x1, UP0 ;  /* 0x00000001090c7887 */ /* 0x000fc80008000000 */
[----:B------:R-:W-:-:S04]  /*2160*/  UIADD3 UR12, UR9, -UR12, URZ ;  /* 0x8000000c090c7290 */ /* 0x000fc8000fffe03f */
[----:B------:R-:W-:-:S06]  /*2170*/  UISETP.GE.AND UP0, UPT, UR12, 0x1, UPT ;  /* 0x000000010c00788c */ /* 0x000fcc000bf06270 */
[----:B------:R-:W-:-:S13]  /*2180*/  PLOP3.LUT P0, PT, PT, PT, UP0, 0x80, 0x0 ;  /* 0x000000000000781c */ /* 0x000fda0003f0f008 */
[----:B------:R-:W-:Y:S05]  /*2190*/  @!P0 BRA `(.L_x_23) ;  /* 0x0000000800388947 */ /* 0x000fea0003800000 */
[----:B01----:R-:W-:Y:S01]  /*21a0*/  IMAD.U32 R12, RZ, RZ, UR12 ;  /* 0x0000000cff0c7e24 */ /* 0x003fe2000f8e00ff */
[----:B------:R-:W-:Y:S01]  /*21b0*/  ULDC UR19, c[0x0][0x50c] ;  /* 0x0001430000137ab9 */ /* 0x000fe20000000800 */
[----:B------:R-:W-:-:S07]  /*21c0*/  IMAD.U32 R13, RZ, RZ, UR5 ;  /* 0x00000005ff0d7e24 */ /* 0x000fce000f8e00ff */
.L_x_31:
[----:B------:R-:W-:-:S13]  /*21d0*/  ISETP.NE.AND P1, PT, R142, 0x3, PT ;  /* 0x000000038e00780c */ /* 0x000fda0003f25270 */
[----:B------:R-:W-:Y:S05]  /*21e0*/  @!P1 BRA `(.L_x_24) ;  /* 0x0000000000049947 */ /* 0x000fea0003800000 */
[----:B------:R-:W-:Y:S01]  /*21f0*/  BPT.TRAP 0x1 ;  /* 0x000000040000795c */ /* 0x000fe20000300000 */
.L_x_24:
[----:B------:R-:W0:Y:S01]  /*2200*/  S2UR UR12, SR_CgaCtaId ;  /* 0x00000000000c79c3 */ /* 0x000e220000008800 */
[----:B------:R-:W-:Y:S01]  /*2210*/  UMOV UR10, 0x400 ;  /* 0x00000400000a7882 */ /* 0x000fe20000000000 */
[----:B------:R-:W-:Y:S01]  /*2220*/  SHF.L.U32 R140, R144, 0x1f, RZ ;  /* 0x0000001f908c7819 */ /* 0x000fe200000006ff */
[----:B0-----:R-:W-:-:S04]  /*2230*/  ULEA UR10, UR12, UR10, 0x18 ;  /* 0x0000000a0c0a7291 */ /* 0x001fc8000f8ec03f */
[----:B------:R-:W-:-:S09]  /*2240*/  ULEA UR12, UR18, UR10, 0x3 ;  /* 0x0000000a120c7291 */ /* 0x000fd2000f8e183f */
[----:B------:R0:W1:Y:S01]  /*2250*/  SYNCS.PHASECHK.TRANS64.TRYWAIT P0, [UR12], R140 ;  /* 0x0000008cff0075a7 */ /* 0x000062000800014c */
[----:B------:R-:W-:Y:S05]  /*2260*/  @!P1 BRA `(.L_x_25) ;  /* 0x0000000000049947 */ /* 0x000fea0003800000 */
[----:B------:R-:W-:Y:S01]  /*2270*/  BPT.TRAP 0x1 ;  /* 0x000000040000795c */ /* 0x000fe20000300000 */
.L_x_25:
[----:B-1----:R-:W-:Y:S05]  /*2280*/  @P0 BRA `(.L_x_26) ;  /* 0x0000000000080947 */ /* 0x002fea0003800000 */
[----:B------:R-:W1:Y:S02]  /*2290*/  SYNCS.PHASECHK.TRANS64.TRYWAIT P0, [UR12], R140 ;  /* 0x0000008cff0075a7 */ /* 0x000e64000800014c */
[----:B-1----:R-:W-:Y:S05]  /*22a0*/  @!P0 BRA `(.L_x_27) ;  /* 0x0000007400ac8947 */ /* 0x002fea0003800000 */
.L_x_26:
[----:B------:R-:W-:Y:S01]  /*22b0*/  UIADD3 UR12, UR10, 0x1c180, URZ ;  /* 0x0001c1800a0c7890 */ /* 0x000fe2000fffe03f */
[----:B------:R-:W-:Y:S01]  /*22c0*/  WARPGROUP.ARRIVE ;  /* 0x00000000000079c5 */ /* 0x000fe20000000000 */
[----:B------:R-:W-:Y:S02]  /*22d0*/  UISETP.NE.AND UP0, UPT, UR7, URZ, UPT ;  /* 0x0000003f0700728c */ /* 0x000fe4000bf05270 */
[----:B------:R-:W-:Y:S02]  /*22e0*/  USHF.R.U32.HI UR12, URZ, 0x4, UR12 ;  /* 0x000000043f0c7899 */ /* 0x000fe4000801160c */
[----:B------:R-:W-:Y:S02]  /*22f0*/  USEL UR8, UR8, URZ, !UP0 ;  /* 0x0000003f08087287 */ /* 0x000fe4000c000000 */
[----:B------:R-:W-:Y:S02]  /*2300*/  ULOP3.LUT UR12, UR12, 0x3fff, URZ, 0xc0, !UPT ;  /* 0x00003fff0c0c7892 */ /* 0x000fe4000f8ec03f */
[----:B------:R-:W-:-:S02]  /*2310*/  UISETP.NE.U32.AND UP0, UPT, UR8, URZ, UPT ;  /* 0x0000003f0800728c */ /* 0x000fc4000bf05070 */
[----:B------:R-:W-:Y:S02]  /*2320*/  ULOP3.LUT UR7, UR11, 0x10000, URZ, 0xfc, !UPT ;  /* 0x000100000b077892 */ /* 0x000fe4000f8efc3f */
[----:B------:R-:W-:Y:S02]  /*2330*/  ULOP3.LUT UR8, UR12, 0x10000, URZ, 0xfc, !UPT ;  /* 0x000100000c087892 */ /* 0x000fe4000f8efc3f */
[----:B------:R-:W-:Y:S02]  /*2340*/  ULEA UR7, UR18, UR7, 0xa ;  /* 0x0000000712077291 */ /* 0x000fe4000f8e503f */
[----:B------:R-:W-:Y:S01]  /*2350*/  ULEA UR8, UR18, UR8, 0xa ;  /* 0x0000000812087291 */ /* 0x000fe2000f8e503f */
[----:B------:R-:W-:Y:S01]  /*2360*/  UMOV UR13, 0x40000040 ;  /* 0x40000040000d7882 */ /* 0x000fe20000000000 */
[----:B------:R-:W-:Y:S01]  /*2370*/  UMOV UR15, 0x40000040 ;  /* 0x40000040000f7882 */ /* 0x000fe20000000000 */
[----:B------:R-:W-:Y:S02]  /*2380*/  UIADD3 UR6, UR6, 0x4, URZ ;  /* 0x0000000406067890 */ /* 0x000fe4000fffe03f */
[----:B------:R-:W-:-:S02]  /*2390*/  UMOV UR12, UR7 ;  /* 0x00000007000c7c82 */ /* 0x000fc40008000000 */
[----:B------:R-:W-:Y:S02]  /*23a0*/  UMOV UR14, UR8 ;  /* 0x00000008000e7c82 */ /* 0x000fe40008000000 */
[----:B------:R-:W-:Y:S01]  /*23b0*/  QGMMA.64x128x32.F32.E4M3.E4M3 R24, gdesc[UR12], R24, UP0 ;  /* 0x01e000000c1879f3 */ /* 0x000fe2000bf00818 */
[----:B------:R-:W-:Y:S02]  /*23c0*/  UIADD3 UR12, UR7, 0x2, URZ ;  /* 0x00000002070c7890 */ /* 0x000fe4000fffe03f */
[----:B------:R-:W-:Y:S01]  /*23d0*/  UIADD3 UR14, UR8, 0x2, URZ ;  /* 0x00000002080e7890 */ /* 0x000fe2000fffe03f */
[----:B------:R-:W-:Y:S01]  /*23e0*/  UMOV UR13, 0x40000040 ;  /* 0x40000040000d7882 */ /* 0x000fe20000000000 */
[----:B------:R-:W-:Y:S01]  /*23f0*/  UMOV UR15, 0x40000040 ;  /* 0x40000040000f7882 */ /* 0x000fe20000000000 */
[----:B------:R-:W-:-:S06]  /*2400*/  UISETP.NE.AND UP0, UPT, UR6, UR19, UPT ;  /* 0x000000130600728c */ /* 0x000fcc000bf05270 */
        /* <DEDUP_REMOVED lines=8> */
[----:B------:R-:W-:Y:S01]  /*2490*/  UMOV UR13, 0x40000040 ;  /* 0x40000040000d7882 */ /* 0x000fe20000000000 */
[----:B------:R-:W-:Y:S01]  /*24a0*/  UMOV UR15, 0x40000040 ;  /* 0x40000040000f7882 */ /* 0x000fe20000000000 */
[----:B------:R-:W-:-:S06]  /*24b0*/  USEL UR7, URZ, 0x1, UP0 ;  /* 0x000000013f077887 */ /* 0x000fcc0008000000 */
[----:B------:R-:W-:Y:S01]  /*24c0*/  ISETP.NE.AND P0, PT, RZ, UR7, PT ;  /* 0x00000007ff007c0c */ /* 0x000fe2000bf05270 */
[----:B------:R-:W-:Y:S03]  /*24d0*/  QGMMA.64x128x32.F32.E4M3.E4M3 R24, gdesc[UR12], R24, gsb0 ;  /* 0x01e000000c1879f3 */ /* 0x000fe60008000818 */
[----:B------:R-:W-:-:S09]  /*24e0*/  WARPGROUP.DEPBAR.LE gsb0, 0x1 ;  /* 0x00008000000079c5 */ /* 0x000fd20000010100 */
[----:B------:R-:W-:Y:S05]  /*24f0*/  @!P0 BRA `(.L_x_28) ;  /* 0x0000000400088947 */ /* 0x000fea0003800000 */
[----:B------:R-:W-:Y:S02]  /*2500*/  WARPGROUP.DEPBAR.LE gsb0, 0x0 ;  /* 0x00008000000079c5 */ /* 0x000fe40000010000 */
[----:B------:R-:W-:-:S01]  /*2510*/  FADD R143, R24, R143 ;  /* 0x0000008f188f7221 */ /* 0x000fc20000000000 */
[----:B------:R-:W-:Y:S01]  /*2520*/  FADD R138, R25, R138 ;  /* 0x0000008a198a7221 */ /* 0x000fe20000000000 */
        /* <DEDUP_REMOVED lines=62> */
[----:B------:R-:W-:-:S06]  /*2910*/  UMOV UR6, URZ ;  /* 0x0000003f00067c82 */ /* 0x000fcc0008000000 */
.L_x_28:
[----:B------:R-:W-:Y:S05]  /*2920*/  @!P1 BRA `(.L_x_29) ;  /* 0x0000000000049947 */ /* 0x000fea0003800000 */
[----:B------:R-:W-:Y:S01]  /*2930*/  BPT.TRAP 0x1 ;  /* 0x000000040000795c */ /* 0x000fe20000300000 */
.L_x_29:
[----:B------:R-:W-:-:S13]  /*2940*/  ISETP.NE.AND P0, PT, R6, RZ, PT ;  /* 0x000000ff0600720c */ /* 0x000fda0003f05270 */
[----:B01----:R-:W-:-:S05]  /*2950*/  @P0 LEA R140, R13, UR10, 0x3 ;  /* 0x0000000a0d8c0c11 */ /* 0x003fca000f8e18ff */
[----:B------:R-:W-:-:S05]  /*2960*/  @P0 VIADD R140, R140, 0x38 ;  /* 0x000000388c8c0836 */ /* 0x000fca0000000000 */
[----:B------:R-:W-:-:S04]  /*2970*/  @P0 PRMT R140, R5, 0x654, R140 ;  /* 0x00000654058c0816 */ /* 0x000fc8000000008c */
[----:B------:R0:W-:Y:S01]  /*2980*/  @P0 SYNCS.ARRIVE.TRANS64.RED.A1T0 RZ, [R140+URZ], RZ ;  /* 0x000000ff8cff09a7 */ /* 0x0001e2000810043f */
[----:B------:R-:W-:-:S13]  /*2990*/  ISETP.GT.U32.AND P0, PT, R4, 0x1, PT ;  /* 0x000000010400780c */ /* 0x000fda0003f04070 */
[----:B0-----:R-:W-:Y:S05]  /*29a0*/  @P0 BRA `(.L_x_30) ;  /* 0x0000000000040947 */ /* 0x001fea0003800000 */
[----:B------:R-:W-:Y:S01]  /*29b0*/  BPT.TRAP 0x1 ;  /* 0x000000040000795c */ /* 0x000fe20000300000 */
.L_x_30:
[----:B------:R-:W-:Y:S01]  /*29c0*/  UIADD3 UR18, UR18, 0x1, URZ ;  /* 0x0000000112127890 */ /* 0x000fe2000fffe03f */
[C---:B------:R-:W-:Y:S01]  /*29d0*/  ISETP.GT.AND P1, PT, R12.reuse, 0x1, PT ;  /* 0x000000010c00780c */ /* 0x040fe20003f24270 */
[----:B------:R-:W-:Y:S02]  /*29e0*/  VIADD R13, R13, 0x1 ;  /* 0x000000010d0d7836 */ /* 0x000fe40000000000 */
[----:B------:R-:W-:Y:S01]  /*29f0*/  UISETP.NE.AND UP0, UPT, UR18, 0x7, UPT ;  /* 0x000000071200788c */ /* 0x000fe2000bf05270 */
[----:B------:R-:W-:Y:S02]  /*2a00*/  VIADD R12, R12, 0xffffffff ;  /* 0xffffffff0c0c7836 */ /* 0x000fe40000000000 */
[C---:B------:R-:W-:Y:S01]  /*2a10*/  ISETP.NE.AND P0, PT, R13.reuse, 0x7, PT ;  /* 0x000000070d00780c */ /* 0x040fe20003f05270 */
[----:B------:R-:W-:Y:S02]  /*2a20*/  USEL UR8, URZ, 0x1, UP0 ;  /* 0x000000013f087887 */ /* 0x000fe40008000000 */
[----:B------:R-:W-:Y:S01]  /*2a30*/  USEL UR18, UR18, URZ, UP0 ;  /* 0x0000003f12127287 */ /* 0x000fe20008000000 */
[----:B------:R-:W-:-:S03]  /*2a40*/  SEL R13, R13, RZ, P0 ;  /* 0x000000ff0d0d7207 */ /* 0x000fc60000000000 */
[----:B------:R-:W-:Y:S01]  /*2a50*/  LOP3.LUT R144, R144, UR8, RZ, 0x3c, !PT ;  /* 0x0000000890907c12 */ /* 0x000fe2000f8e3cff */
[----:B------:R-:W-:Y:S01]  /*2a60*/  UMOV UR8, 0x1 ;  /* 0x0000000100087882 */ /* 0x000fe20000000000 */
[----:B------:R-:W-:Y:S06]  /*2a70*/  @P1 BRA `(.L_x_31) ;  /* 0xfffffff400d41947 */ /* 0x000fec000383ffff */
.L_x_23:
[----:B------:R-:W-:Y:S01]  /*2a80*/  UISETP.NE.AND UP0, UPT, UR6, URZ, UPT ;  /* 0x0000003f0600728c */ /* 0x000fe2000bf05270 */
[----:B01----:R-:W0:Y:S03]  /*2a90*/  LDC R12, c[0x0][0x28c] ;  /* 0x0000a300ff0c7b82 */ /* 0x003e260000000800 */
[----:B------:R-:W-:-:S06]  /*2aa0*/  USEL UR6, URZ, 0x1, !UP0 ;  /* 0x000000013f067887 */ /* 0x000fcc000c000000 */
[----:B------:R-:W-:Y:S02]  /*2ab0*/  ISETP.NE.AND P0, PT, RZ, UR6, PT ;  /* 0x00000006ff007c0c */ /* 0x000fe4000bf05270 */
[----:B0-----:R-:W-:-:S11]  /*2ac0*/  ISETP.GE.AND P1, PT, R12, 0x1, PT ;  /* 0x000000010c00780c */ /* 0x001fd60003f26270 */
[----:B------:R-:W-:Y:S05]  /*2ad0*/  @!P0 BRA `(.L_x_32) ;  /* 0x0000000400048947 */ /* 0x000fea0003800000 */
[----:B------:R-:W-:Y:S02]  /*2ae0*/  WARPGROUP.DEPBAR.LE gsb0, 0x0 ;  /* 0x00008000000079c5 */ /* 0x000fe40000010000 */
[----:B------:R-:W-:Y:S01]  /*2af0*/  FADD R143, R24, R143 ;  /* 0x0000008f188f7221 */ /* 0x000fe20000000000 */
        /* <DEDUP_REMOVED lines=62> */
[----:B------:R-:W-:-:S07]  /*2ee0*/  FADD R16, R16, R87 ;  /* 0x0000005710107221 */ /* 0x000fce0000000000 */
.L_x_32:
[----:B------:R-:W-:Y:S02]  /*2ef0*/  WARPGROUP.DEPBAR.LE gsb0, 0x0 ;  /* 0x00008000000079c5 */ /* 0x000fe40000010000 */
[----:B------:R-:W-:Y:S05]  /*2f00*/  @!P1 BRA `(.L_x_33) ;  /* 0x00000000005c9947 */ /* 0x000fea0003800000 */
[----:B------:R-:W-:-:S13]  /*2f10*/  ISETP.NE.AND P0, PT, R142, 0x3, PT ;  /* 0x000000038e00780c */ /* 0x000fda0003f05270 */
[----:B------:R-:W-:Y:S05]  /*2f20*/  @!P0 BRA `(.L_x_34) ;  /* 0x0000000000048947 */ /* 0x000fea0003800000 */
[----:B------:R-:W-:Y:S01]  /*2f30*/  BPT.TRAP 0x1 ;  /* 0x000000040000795c */ /* 0x000fe20000300000 */
.L_x_34:
[----:B------:R-:W-:Y:S01]  /*2f40*/  ISETP.NE.AND P0, PT, R6, RZ, PT ;  /* 0x000000ff0600720c */ /* 0x000fe20003f05270 */
[----:B------:R-:W-:Y:S01]  /*2f50*/  BSSY B0, `(.L_x_35) ;  /* 0x0000010000007945 */ /* 0x000fe20003800000 */
[----:B------:R-:W-:-:S11]  /*2f60*/  ISETP.GT.U32.AND P1, PT, R4, 0x1, PT ;  /* 0x000000010400780c */ /* 0x000fd60003f24070 */
[----:B------:R-:W-:Y:S05]  /*2f70*/  @!P0 BRA `(.L_x_36) ;  /* 0x0000000000348947 */ /* 0x000fea0003800000 */
[----:B------:R-:W-:-:S04]  /*2f80*/  UISETP.LT.AND UP0, UPT, UR9, 0x1, UPT ;  /* 0x000000010900788c */ /* 0x000fc8000bf01270 */
[----:B------:R-:W-:-:S04]  /*2f90*/  USEL UR8, UR9, 0x1, UP0 ;  /* 0x0000000109087887 */ /* 0x000fc80008000000 */
[----:B------:R-:W-:-:S04]  /*2fa0*/  UIADD3 UR8, UR5, UR9, -UR8 ;  /* 0x0000000905087290 */ /* 0x000fc8000fffe808 */
[----:B------:R-:W-:-:S04]  /*2fb0*/  UIMAD.WIDE.U32 UR6, UR8, 0x24924925, URZ ;  /* 0x24924925080678a5 */ /* 0x000fc8000f8e003f */
[----:B------:R-:W-:-:S04]  /*2fc0*/  UIADD3 UR6, UR8, -UR7, URZ ;  /* 0x8000000708067290 */ /* 0x000fc8000fffe03f */
[----:B------:R-:W-:-:S04]  /*2fd0*/  ULEA.HI UR6, UR6, UR7, URZ, 0x1f ;  /* 0x0000000706067291 */ /* 0x000fc8000f8ff83f */
[----:B------:R-:W-:-:S04]  /*2fe0*/  USHF.R.U32.HI UR6, URZ, 0x2, UR6 ;  /* 0x000000023f067899 */ /* 0x000fc80008011606 */
[----:B------:R-:W-:-:S04]  /*2ff0*/  UIMAD UR6, UR6, -0x7, UR8 ;  /* 0xfffffff9060678a4 */ /* 0x000fc8000f8e0208 */
[----:B------:R-:W-:-:S04]  /*3000*/  ULEA UR6, UR6, UR10, 0x3 ;  /* 0x0000000a06067291 */ /* 0x000fc8000f8e183f */
[----:B------:R-:W-:-:S06]  /*3010*/  UIADD3 UR6, UR6, 0x38, URZ ;  /* 0x0000003806067890 */ /* 0x000fcc000fffe03f */
[----:B------:R-:W-:-:S05]  /*3020*/  IMAD.U32 R12, RZ, RZ, UR6 ;  /* 0x00000006ff0c7e24 */ /* 0x000fca000f8e00ff */
[----:B------:R-:W-:-:S04]  /*3030*/  PRMT R12, R5, 0x654, R12 ;  /* 0x00000654050c7816 */ /* 0x000fc8000000000c */
[----:B------:R0:W-:Y:S03]  /*3040*/  SYNCS.ARRIVE.TRANS64.RED.A1T0 RZ, [R12+URZ], RZ ;  /* 0x000000ff0cff79a7 */ /* 0x0001e6000810043f */
.L_x_36:
[----:B------:R-:W-:Y:S05]  /*3050*/  BSYNC B0 ;  /* 0x0000000000007941 */ /* 0x000fea0003800000 */
.L_x_35:
[----:B------:R-:W-:Y:S05]  /*3060*/  @P1 BRA `(.L_x_33) ;  /* 0x0000000000041947 */ /* 0x000fea0003800000 */
[----:B------:R-:W-:Y:S01]  /*3070*/  BPT.TRAP 0x1 ;  /* 0x000000040000795c */ /* 0x000fe20000300000 */
.L_x_33:
[----:B------:R-:W1:Y:S01]  /*3080*/  LDC R26, c[0x0][0x288] ;  /* 0x0000a200ff1a7b82 */ /* 0x000e620000000800 */
[--C-:B0-----:R-:W-:Y:S01]  /*3090*/  SHF.R.U32.HI R12, RZ, 0x2, R0.reuse ;  /* 0x00000002ff0c7819 */ /* 0x101fe20000011600 */
[----:B------:R-:W-:Y:S01]  /*30a0*/  UIADD3 UR8, UR9, UR5, URZ ;  /* 0x0000000509087290 */ /* 0x000fe2000fffe03f */
[----:B------:R-:W-:Y:S01]  /*30b0*/  SHF.R.U32.HI R25, RZ, 0x7, R0 ;  /* 0x00000007ff197819 */ /* 0x000fe20000011600 */
[----:B------:R-:W-:Y:S01]  /*30c0*/  IMAD.SHL.U32 R29, R11, 0x80, RZ ;  /* 0x000000800b1d7824 */ /* 0x000fe200078e00ff */
[----:B------:R-:W-:Y:S01]  /*30d0*/  LOP3.LUT R13, R12, 0x7, RZ, 0xc0, !PT ;  /* 0x000000070c0d7812 */ /* 0x000fe200078ec0ff */
[----:B------:R-:W-:Y:S01]  /*30e0*/  UISETP.GT.U32.AND UP0, UPT, UR8, 0x6, UPT ;  /* 0x000000060800788c */ /* 0x000fe2000bf04070 */
[----:B------:R-:W-:Y:S01]  /*30f0*/  LOP3.LUT R24, R0, 0x60, RZ, 0xc0, !PT ;  /* 0x0000006000187812 */ /* 0x000fe200078ec0ff */
[----:B------:R-:W-:Y:S01]  /*3100*/  UIMAD.WIDE.U32 UR6, UR8, 0x24924925, URZ ;  /* 0x24924925080678a5 */ /* 0x000fe2000f8e003f */
[----:B------:R-:W-:Y:S01]  /*3110*/  LOP3.LUT R12, R25, 0x1, RZ, 0xc0, !PT ;  /* 0x00000001190c7812 */ /* 0x000fe200078ec0ff */
[----:B------:R-:W-:Y:S01]  /*3120*/  IMAD.SHL.U32 R31, R10, 0x80, RZ ;  /* 0x000000800a1f7824 */ /* 0x000fe200078e00ff */
[----:B------:R-:W-:Y:S01]  /*3130*/  SHF.R.U32.HI R28, RZ, 0x1, R24 ;  /* 0x00000001ff1c7819 */ /* 0x000fe20000011618 */
[----:B------:R-:W-:Y:S01]  /*3140*/  ULDC UR12, c[0x0][0x284] ;  /* 0x0000a100000c7ab9 */ /* 0x000fe20000000800 */
[----:B------:R-:W-:Y:S01]  /*3150*/  UISETP.LT.U32.AND UP0, UPT, UR9, 0x7, UP0 ;  /* 0x000000070900788c */ /* 0x000fe20008701070 */
[----:B------:R-:W-:Y:S01]  /*3160*/  IMAD.SHL.U32 R24, R12, 0x40, RZ ;  /* 0x000000400c187824 */ /* 0x000fe200078e00ff */
[----:B------:R-:W-:Y:S01]  /*3170*/  IADD3 R25, RZ, -R28, -R13 ;  /* 0x8000001cff197210 */ /* 0x000fe20007ffe80d */
[----:B------:R-:W-:Y:S01]  /*3180*/  UIADD3 UR5, UR8, -UR7, URZ ;  /* 0x8000000708057290 */ /* 0x000fe2000fffe03f */
[----:B------:R-:W-:Y:S01]  /*3190*/  SHF.R.S32.HI R34, RZ, 0x1f, R7 ;  /* 0x0000001fff227819 */ /* 0x000fe20000011407 */
[----:B------:R-:W-:Y:S01]  /*31a0*/  UISETP.GE.U32.AND UP1, UPT, UR9, 0x7, UPT ;  /* 0x000000070900788c */ /* 0x000fe2000bf26070 */
[----:B------:R-:W-:Y:S01]  /*31b0*/  LOP3.LUT R13, R24, 0x40, R13, 0xe2, !PT ;  /* 0x00000040180d7812 */ /* 0x000fe200078ee20d */
[----:B------:R-:W-:Y:S01]  /*31c0*/  IMAD.SHL.U32 R24, R0, 0x2, RZ ;  /* 0x0000000200187824 */ /* 0x000fe200078e00ff */
[----:B------:R-:W-:Y:S01]  /*31d0*/  USEL UR6, URZ, 0x1, !UP0 ;  /* 0x000000013f067887 */ /* 0x000fe2000c000000 */
[----:B------:R-:W-:Y:S01]  /*31e0*/  IMAD R30, R12, -0x40, R25 ;  /* 0xffffffc00c1e7824 */ /* 0x000fe200078e0219 */
[----:B------:R-:W-:Y:S01]  /*31f0*/  LOP3.LUT R12, R0, 0x3, RZ, 0xc0, !PT ;  /* 0x00000003000c7812 */ /* 0x000fe200078ec0ff */
[----:B------:R-:W-:Y:S01]  /*3200*/  ULEA.HI UR5, UR5, UR7, URZ, 0x1f ;  /* 0x0000000705057291 */ /* 0x000fe2000f8ff83f */
[C---:B-1----:R-:W-:Y:S01]  /*3210*/  ISETP.GE.AND P0, PT, R29.reuse, R26, PT ;  /* 0x0000001a1d00720c */ /* 0x042fe20003f06270 */
[----:B------:R-:W-:Y:S01]  /*3220*/  ULDC.64 UR10, c[0x0][0x5d0] ;  /* 0x00017400000a7ab9 */ /* 0x000fe20000000a00 */
[----:B------:R-:W-:Y:S01]  /*3230*/  LOP3.LUT R24, R29, 0x6, R24, 0xf8, !PT ;  /* 0x000000061d187812 */ /* 0x000fe200078ef818 */
[----:B------:R-:W-:Y:S01]  /*3240*/  IMAD R32, R34, UR10, RZ ;  /* 0x0000000a22207c24 */ /* 0x000fe2000f8e02ff */
[C---:B------:R-:W-:Y:S01]  /*3250*/  ISETP.GE.OR P0, PT, R31.reuse, UR12, P0 ;  /* 0x0000000c1f007c0c */ /* 0x040fe20008706670 */
[----:B------:R-:W-:Y:S01]  /*3260*/  ULOP3.LUT UR4, UR4, UR6, URZ, 0x3c, !UPT ;  /* 0x0000000604047292 */ /* 0x000fe2000f8e3c3f */
[----:B------:R-:W-:Y:S01]  /*3270*/  SHF.R.S32.HI R25, RZ, 0x1f, R24 ;  /* 0x0000001fff197819 */ /* 0x000fe20000011418 */
[----:B------:R-:W-:Y:S01]  /*3280*/  USHF.R.U32.HI UR5, URZ, 0x2, UR5 ;  /* 0x000000023f057899 */ /* 0x000fe20008011605 */
[----:B------:R-:W-:Y:S01]  /*3290*/  IMAD R12, R12, -0x2, R26 ;  /* 0xfffffffe0c0c7824 */ /* 0x000fe200078e021a */
[----:B------:R-:W-:Y:S01]  /*32a0*/  IADD3 R36, -R31, UR12, R30 ;  /* 0x0000000c1f247c10 */ /* 0x000fe2000fffe11e */
[----:B------:R-:W-:Y:S01]  /*32b0*/  IMAD.WIDE R26, R10, 0x80, RZ ;  /* 0x000000800a1a7825 */ /* 0x000fe200078e02ff */
[----:B------:R-:W-:-:S02]  /*32c0*/  @UP1 ULOP3.LUT UR4, UR4, 0x1, UR5, 0x78, !UPT ;  /* 0x0000000104041892 */ /* 0x000fc4000f8e7805 */
[----:B------:R-:W-:Y:S01]  /*32d0*/  UIMAD UR5, UR5, -0x7, UR8 ;  /* 0xfffffff9050578a4 */ /* 0x000fe2000f8e0208 */
[C---:B------:R-:W-:Y:S01]  /*32e0*/  IMAD R33, R7.reuse, UR11, R32 ;  /* 0x0000000b07217c24 */ /* 0x040fe2000f8e0220 */
[----:B------:R-:W-:Y:S01]  /*32f0*/  LOP3.LUT R35, R26, R13, R28, 0xfe, !PT ;  /* 0x0000000d1a237212 */ /* 0x000fe200078efe1c */
[----:B------:R-:W-:-:S04]  /*3300*/  IMAD.WIDE.U32 R10, R7, UR10, R24 ;  /* 0x0000000a070a7c25 */ /* 0x000fc8000f8e0018 */
[----:B------:R-:W-:Y:S02]  /*3310*/  IMAD.IADD R11, R11, 0x1, R33 ;  /* 0x000000010b0b7824 */ /* 0x000fe400078e0221 */
[----:B------:R-:W-:Y:S02]  /*3320*/  IMAD.IADD R29, R12, 0x1, -R29 ;  /* 0x000000010c1d7824 */ /* 0x000fe400078e0a1d */
[----:B------:R-:W-:Y:S01]  /*3330*/  IMAD.MOV.U32 R28, RZ, RZ, -0x1 ;  /* 0xffffffffff1c7424 */ /* 0x000fe200078e00ff */
[----:B------:R-:W-:Y:S06]  /*3340*/  @P0 BRA `(.L_x_37) ;  /* 0x0000004400a40947 */ /* 0x000fec0003800000 */
[----:B------:R-:W0:Y:S01]  /*3350*/  LDC.64 R32, c[0x0][0x5c8] ;  /* 0x00017200ff207b82 */ /* 0x000e220000000a00 */
[----:B------:R-:W-:Y:S01]  /*3360*/  ULDC.64 UR6, c[0x0][0x5c0] ;  /* 0x0001700000067ab9 */ /* 0x000fe20000000a00 */
[----:B------:R-:W-:Y:S01]  /*3370*/  BSSY B0, `(.L_x_37) ;  /* 0x0000466000007945 */ /* 0x000fe20003800000 */
[-C--:B0-----:R-:W-:Y:S02]  /*3380*/  IMAD R12, R27, R32.reuse, RZ ;  /* 0x000000201b0c7224 */ /* 0x081fe400078e02ff */
[----:B------:R-:W-:-:S04]  /*3390*/  IMAD.WIDE.U32 R10, R35, R32, R10 ;  /* 0x00000020230a7225 */ /* 0x000fc800078e000a */
[----:B------:R-:W-:Y:S01]  /*33a0*/  IMAD R31, R35, R33, R12 ;  /* 0x00000021231f7224 */ /* 0x000fe200078e020c */
[----:B------:R-:W-:Y:S02]  /*33b0*/  LEA R13, P0, R32, R10, 0x3 ;  /* 0x0000000a200d7211 */ /* 0x000fe400078018ff */
[----:B------:R-:W-:Y:S01]  /*33c0*/  IADD3 R12, P1, R10, UR6, RZ ;  /* 0x000000060a0c7c10 */ /* 0x000fe2000ff3e0ff */
[----:B------:R-:W-:Y:S01]  /*33d0*/  IMAD.IADD R31, R11, 0x1, R31 ;  /* 0x000000010b1f7824 */ /* 0x000fe200078e021f */
[----:B------:R-:W-:-:S04]  /*33e0*/  IADD3 R10, P3, R13, UR6, RZ ;  /* 0x000000060d0a7c10 */ /* 0x000fc8000ff7e0ff */
[----:B------:R-:W-:Y:S02]  /*33f0*/  LEA.HI.X R11, R32, R31, R33, 0x3, P0 ;  /* 0x0000001f200b7211 */ /* 0x000fe400000f1c21 */
[----:B---3-5:R-:W-:Y:S02]  /*3400*/  FSETP.NEU.AND P0, PT, R9, RZ, PT ;  /* 0x000000ff0900720b */ /* 0x028fe40003f0d000 */
[----:B------:R-:W-:Y:S02]  /*3410*/  IADD3.X R13, R31, UR7, RZ, P1, !PT ;  /* 0x000000071f0d7c10 */ /* 0x000fe40008ffe4ff */
[----:B------:R-:W-:-:S09]  /*3420*/  IADD3.X R11, R11, UR7, RZ, P3, !PT ;  /* 0x000000070b0b7c10 */ /* 0x000fd20009ffe4ff */
[----:B------:R-:W-:Y:S05]  /*3430*/  @!P0 BRA `(.L_x_38) ;  /* 0x00000034005c8947 */ /* 0x000fea0003800000 */
[----:B------:R-:W-:Y:S01]  /*3440*/  ULDC.64 UR6, c[0x0][0x5b8] ;  /* 0x00016e0000067ab9 */ /* 0x000fe20000000a00 */
[----:B------:R-:W-:Y:S01]  /*3450*/  ISETP.GE.AND P0, PT, R36, 0x1, PT ;  /* 0x000000012400780c */ /* 0x000fe20003f06270 */
[----:B------:R-:W-:Y:S01]  /*3460*/  IMAD R32, R34, UR6, RZ ;  /* 0x0000000622207c24 */ /* 0x000fe2000f8e02ff */
[----:B------:R-:W-:Y:S01]  /*3470*/  ULDC.64 UR10, c[0x0][0x5a8] ;  /* 0x00016a00000a7ab9 */ /* 0x000fe20000000a00 */
[----:B------:R-:W-:Y:S01]  /*3480*/  IMAD.WIDE.U32 R30, R7, UR6, R24 ;  /* 0x00000006071e7c25 */ /* 0x000fe2000f8e0018 */
[----:B------:R-:W-:Y:S01]  /*3490*/  ISETP.LT.OR P4, PT, R29, 0x1, !P0 ;  /* 0x000000011d00780c */ /* 0x000fe20004781670 */
[----:B------:R-:W-:Y:S02]  /*34a0*/  BSSY B1, `(.L_x_39) ;  /* 0x000000c000017945 */ /* 0x000fe40003800000 */
[----:B------:R-:W-:Y:S01]  /*34b0*/  IMAD R7, R7, UR7, R32 ;  /* 0x0000000707077c24 */ /* 0x000fe2000f8e0220 */
[----:B------:R-:W-:-:S03]  /*34c0*/  ULDC.64 UR6, c[0x0][0x5b0] ;  /* 0x00016c0000067ab9 */ /* 0x000fc60000000a00 */
[----:B------:R-:W-:Y:S02]  /*34d0*/  IMAD.IADD R31, R31, 0x1, R7 ;  /* 0x000000011f1f7824 */ /* 0x000fe400078e0207 */
[----:B------:R-:W-:Y:S02]  /*34e0*/  IMAD R7, R27, UR6, RZ ;  /* 0x000000061b077c24 */ /* 0x000fe4000f8e02ff */
[----:B------:R-:W-:-:S04]  /*34f0*/  IMAD.WIDE.U32 R24, R35, UR6, R30 ;  /* 0x0000000623187c25 */ /* 0x000fc8000f8e001e */
[----:B------:R-:W-:Y:S01]  /*3500*/  IMAD R7, R35, UR7, R7 ;  /* 0x0000000723077c24 */ /* 0x000fe2000f8e0207 */
[----:B------:R-:W-:-:S04]  /*3510*/  IADD3 R24, P1, R24, UR10, RZ ;  /* 0x0000000a18187c10 */ /* 0x000fc8000ff3e0ff */
[--C-:B------:R-:W-:Y:S02]  /*3520*/  IADD3.X R25, R25, UR11, R7.reuse, P1, !PT ;  /* 0x0000000b19197c10 */ /* 0x100fe40008ffe407 */
[----:B------:R-:W-:Y:S01]  /*3530*/  PRMT R7, RZ, 0x7610, R7 ;  /* 0x00007610ff077816 */ /* 0x000fe20000000007 */
[----:B------:R-:W-:Y:S06]  /*3540*/  @P4 BRA `(.L_x_40) ;  /* 0x0000000000044947 */ /* 0x000fec0003800000 */
[----:B------:R0:W5:Y:S02]  /*3550*/  LDG.E.U8 R7, desc[UR16][R24.64] ;  /* 0x0000001018077981 */ /* 0x000164000c1e1100 */
.L_x_40:
[----:B------:R-:W-:Y:S05]  /*3560*/  BSYNC B1 ;  /* 0x0000000000017941 */ /* 0x000fea0003800000 */
.L_x_39:
[----:B-----5:R-:W-:Y:S01]  /*3570*/  LOP3.LUT R7, R7, 0xff, RZ, 0xc0, !PT ;  /* 0x000000ff07077812 */ /* 0x020fe200078ec0ff */
[----:B------:R-:W-:Y:S01]  /*3580*/  BSSY B1, `(.L_x_41) ;  /* 0x000000b000017945 */ /* 0x000fe20003800000 */
[----:B------:R-:W-:Y:S02]  /*3590*/  ISETP.LT.OR P3, PT, R29, 0x2, !P0 ;  /* 0x000000021d00780c */ /* 0x000fe40004761670 */
[----:B------:R-:W-:-:S05]  /*35a0*/  F2FP.F16.E4M3.UNPACK_B R7, R7 ;  /* 0x00000007ff07723e */ /* 0x000fca00020006ff */
[----:B------:R-:W-:Y:S01]  /*35b0*/  HADD2.F32 R32, -RZ, R7.H0_H0 ;  /* 0x20000007ff207230 */ /* 0x000fe20000004100 */
[----:B------:R-:W-:-:S04]  /*35c0*/  PRMT R7, RZ, 0x7610, R7 ;  /* 0x00007610ff077816 */ /* 0x000fc80000000007 */
[----:B------:R-:W-:-:S04]  /*35d0*/  FMUL R32, R32, R9 ;  /* 0x0000000920207220 */ /* 0x000fc80000400000 */
[----:B--2---:R-:W-:-:S05]  /*35e0*/  FFMA R32, R143, R8, R32 ;  /* 0x000000088f207223 */ /* 0x004fca0000000020 */
[----:B------:R-:W-:-:S05]  /*35f0*/  F2FP.SATFINITE.E4M3.F32.PACK_AB_MERGE_C R33, RZ, R32, RZ ;  /* 0x00000020ff21723e */ /* 0x000fca00048070ff */
[----:B------:R1:W-:Y:S01]  /*3600*/  @!P4 STG.E.U8 desc[UR16][R12.64], R33 ;  /* 0x000000210c00c986 */ /* 0x0003e2000c101110 */
[----:B------:R-:W-:Y:S05]  /*3610*/  @P3 BRA `(.L_x_42) ;  /* 0x0000000000043947 */ /* 0x000fea0003800000 */
[----:B------:R2:W5:Y:S02]  /*3620*/  LDG.E.U8 R7, desc[UR16][R24.64+0x1] ;  /* 0x0000011018077981 */ /* 0x000564000c1e1100 */
.L_x_42:
[----:B------:R-:W-:Y:S05]  /*3630*/  BSYNC B1 ;  /* 0x0000000000017941 */ /* 0x000fea0003800000 */
.L_x_41:
[----:B-----5:R-:W-:Y:S01]  /*3640*/  LOP3.LUT R7, R7, 0xff, RZ, 0xc0, !PT ;  /* 0x000000ff07077812 */ /* 0x020fe200078ec0ff */
[----:B------:R-:W-:Y:S01]  /*3650*/  BSSY B1, `(.L_x_43) ;  /* 0x0000013000017945 */ /* 0x000fe20003800000 */
[----:B-1----:R-:W-:Y:S02]  /*3660*/  IADD3 R33, P1, R35, 0x8, RZ ;  /* 0x0000000823217810 */ /* 0x002fe40007f3e0ff */
[----:B------:R-:W-:-:S03]  /*3670*/  F2FP.F16.E4M3.UNPACK_B R7, R7 ;  /* 0x00000007ff07723e */ /* 0x000fc600020006ff */
[----:B------:R-:W-:Y:S01]  /*3680*/  IMAD.X R27, RZ, RZ, R27, P1 ;  /* 0x000000ffff1b7224 */ /* 0x000fe200008e061b */
[----:B------:R-:W-:Y:S01]  /*3690*/  ISETP.GE.AND P1, PT, R36, 0x9, PT ;  /* 0x000000092400780c */ /* 0x000fe20003f26270 */
[----:B------:R-:W-:Y:S02]  /*36a0*/  HADD2.F32 R26, -RZ, R7.H0_H0 ;  /* 0x20000007ff1a7230 */ /* 0x000fe40000004100 */
[----:B------:R-:W-:Y:S01]  /*36b0*/  IMAD.WIDE.U32 R30, R33, UR6, R30 ;  /* 0x00000006211e7c25 */ /* 0x000fe2000f8e001e */
[----:B------:R-:W-:-:S03]  /*36c0*/  ISETP.LT.OR P5, PT, R29, 0x1, !P1 ;  /* 0x000000011d00780c */ /* 0x000fc60004fa1670 */
[----:B------:R-:W-:Y:S01]  /*36d0*/  FMUL R7, R26, R9 ;  /* 0x000000091a077220 */ /* 0x000fe20000400000 */
[----:B------:R-:W-:-:S03]  /*36e0*/  IMAD R26, R27, UR6, RZ ;  /* 0x000000061b1a7c24 */ /* 0x000fc6000f8e02ff */
[----:B------:R-:W-:Y:S01]  /*36f0*/  FFMA R7, R138, R8, R7 ;  /* 0x000000088a077223 */ /* 0x000fe20000000007 */
[----:B------:R-:W-:Y:S01]  /*3700*/  IMAD R33, R33, UR7, R26 ;  /* 0x0000000721217c24 */ /* 0x000fe2000f8e021a */
[----:B------:R-:W-:-:S03]  /*3710*/  IADD3 R26, P4, R30, UR10, RZ ;  /* 0x0000000a1e1a7c10 */ /* 0x000fc6000ff9e0ff */
[----:B------:R-:W-:Y:S02]  /*3720*/  F2FP.SATFINITE.E4M3.F32.PACK_AB_MERGE_C R35, RZ, R7, RZ ;  /* 0x00000007ff23723e */ /* 0x000fe400048070ff */
[----:B------:R-:W-:Y:S02]  /*3730*/  IADD3.X R27, R31, UR11, R33, P4, !PT ;  /* 0x0000000b1f1b7c10 */ /* 0x000fe4000a7fe421 */
[----:B------:R-:W-:Y:S01]  /*3740*/  PRMT R7, RZ, 0x7610, R7 ;  /* 0x00007610ff077816 */ /* 0x000fe20000000007 */
[----:B------:R1:W-:Y:S01]  /*3750*/  @!P3 STG.E.U8 desc[UR16][R12.64+0x1], R35 ;  /* 0x000001230c00b986 */ /* 0x0003e2000c101110 */
[----:B------:R-:W-:Y:S05]  /*3760*/  @P5 BRA `(.L_x_44) ;  /* 0x0000000000045947 */ /* 0x000fea0003800000 */
[----:B------:R3:W5:Y:S02]  /*3770*/  LDG.E.U8 R7, desc[UR16][R26.64] ;  /* 0x000000101a077981 */ /* 0x000764000c1e1100 */
.L_x_44:
[----:B------:R-:W-:Y:S05]  /*3780*/  BSYNC B1 ;  /* 0x0000000000017941 */ /* 0x000fea0003800000 */
.L_x_43:
[----:B-----5:R-:W-:Y:S01]  /*3790*/  LOP3.LUT R7, R7, 0xff, RZ, 0xc0, !PT ;  /* 0x000000ff07077812 */ /* 0x020fe200078ec0ff */
[----:B------:R-:W-:Y:S01]  /*37a0*/  BSSY B1, `(.L_x_45) ;  /* 0x000000b000017945 */ /* 0x000fe20003800000 */
[----:B------:R-:W-:Y:S02]  /*37b0*/  ISETP.LT.OR P3, PT, R29, 0x2, !P1 ;  /* 0x000000021d00780c */ /* 0x000fe40004f61670 */
[----:B------:R-:W-:-:S05]  /*37c0*/  F2FP.F16.E4M3.UNPACK_B R7, R7 ;  /* 0x00000007ff07723e */ /* 0x000fca00020006ff */
[----:B------:R-:W-:Y:S01]  /*37d0*/  HADD2.F32 R30, -RZ, R7.H0_H0 ;  /* 0x20000007ff1e7230 */ /* 0x000fe20000004100 */
[----:B------:R-:W-:-:S04]  /*37e0*/  PRMT R7, RZ, 0x7610, R7 ;  /* 0x00007610ff077816 */ /* 0x000fc80000000007 */
[----:B------:R-:W-:-:S04]  /*37f0*/  FMUL R30, R30, R9 ;  /* 0x000000091e1e7220 */ /* 0x000fc80000400000 */
[----:B------:R-:W-:-:S05]  /*3800*/  FFMA R30, R141, R8, R30 ;  /* 0x000000088d1e7223 */ /* 0x000fca000000001e */
[----:B------:R-:W-:-:S05]  /*3810*/  F2FP.SATFINITE.E4M3.F32.PACK_AB_MERGE_C R31, RZ, R30, RZ ;  /* 0x0000001eff1f723e */ /* 0x000fca00048070ff */
[----:B------:R4:W-:Y:S01]  /*3820*/  @!P5 STG.E.U8 desc[UR16][R10.64], R31 ;  /* 0x0000001f0a00d986 */ /* 0x0009e2000c101110 */
[----:B------:R-:W-:Y:S05]  /*3830*/  @P3 BRA `(.L_x_46) ;  /* 0x0000000000043947 */ /* 0x000fea0003800000 */
[----:B------:R0:W5:Y:S02]  /*3840*/  LDG.E.U8 R7, desc[UR16][R26.64+0x1] ;  /* 0x000001101a077981 */ /* 0x000164000c1e1100 */
.L_x_46:
[----:B------:R-:W-:Y:S05]  /*3850*/  BSYNC B1 ;  /* 0x0000000000017941 */ /* 0x000fea0003800000 */
.L_x_45:
[----:B-----5:R-:W-:Y:S01]  /*3860*/  LOP3.LUT R7, R7, 0xff, RZ, 0xc0, !PT ;  /* 0x000000ff07077812 */ /* 0x020fe200078ec0ff */
[----:B------:R-:W-:Y:S01]  /*3870*/  BSSY B1, `(.L_x_47) ;  /* 0x000000b000017945 */ /* 0x000fe20003800000 */
[----:B------:R-:W-:Y:S02]  /*3880*/  ISETP.LT.OR P4, PT, R29, 0x9, !P0 ;  /* 0x000000091d00780c */ /* 0x000fe40004781670 */
[----:B------:R-:W-:-:S05]  /*3890*/  F2FP.F16.E4M3.UNPACK_B R7, R7 ;  /* 0x00000007ff07723e */ /* 0x000fca00020006ff */
[----:B------:R-:W-:-:S05]  /*38a0*/  HADD2.F32 R30, -RZ, R7.H0_H0 ;  /* 0x20000007ff1e7230 */ /* 0x000fca0000004100 */
[----:B------:R-:W-:-:S04]  /*38b0*/  FMUL R7, R30, R9 ;  /* 0x000000091e077220 */ /* 0x000fc80000400000 */
[----:B------:R-:W-:-:S05]  /*38c0*/  FFMA R7, R136, R8, R7 ;  /* 0x0000000888077223 */ /* 0x000fca0000000007 */
[----:B----4-:R-:W-:Y:S02]  /*38d0*/  F2FP.SATFINITE.E4M3.F32.PACK_AB_MERGE_C R31, RZ, R7, RZ ;  /* 0x00000007ff1f723e */ /* 0x010fe400048070ff */
[----:B------:R-:W-:-:S03]  /*38e0*/  PRMT R7, RZ, 0x7610, R7 ;  /* 0x00007610ff077816 */ /* 0x000fc60000000007 */
[----:B------:R4:W-:Y:S01]  /*38f0*/  @!P3 STG.E.U8 desc[UR16][R10.64+0x1], R31 ;  /* 0x0000011f0a00b986 */ /* 0x0009e2000c101110 */
[----:B------:R-:W-:Y:S05]  /*3900*/  @P4 BRA `(.L_x_48) ;  /* 0x0000000000044947 */ /* 0x000fea0003800000 */
[----:B------:R0:W5:Y:S02]  /*3910*/  LDG.E.U8 R7, desc[UR16][R24.64+0x8] ;  /* 0x0000081018077981 */ /* 0x000164000c1e1100 */
.L_x_48:
[----:B------:R-:W-:Y:S05]  /*3920*/  BSYNC B1 ;  /* 0x0000000000017941 */ /* 0x000fea0003800000 */
.L_x_47:
        /* <DEDUP_REMOVED lines=8> */
[----:B----4-:R-:W-:-:S05]  /*39b0*/  F2FP.SATFINITE.E4M3.F32.PACK_AB_MERGE_C R31, RZ, R30, RZ ;  /* 0x0000001eff1f723e */ /* 0x010fca00048070ff */
[----:B------:R4:W-:Y:S01]  /*39c0*/  @!P4 STG.E.U8 desc[UR16][R12.64+0x8], R31 ;  /* 0x0000081f0c00c986 */ /* 0x0009e2000c101110 */
[----:B------:R-:W-:Y:S05]  /*39d0*/  @P3 BRA `(.L_x_50) ;  /* 0x0000000000043947 */ /* 0x000fea0003800000 */
[----:B------:R0:W5:Y:S02]  /*39e0*/  LDG.E.U8 R7, desc[UR16][R24.64+0x9] ;  /* 0x0000091018077981 */ /* 0x000164000c1e1100 */
.L_x_50:
[----:B------:R-:W-:Y:S05]  /*39f0*/  BSYNC B1 ;  /* 0x0000000000017941 */ /* 0x000fea0003800000 */
.L_x_49:
        /* <DEDUP_REMOVED lines=12> */
.L_x_52:
[----:B------:R-:W-:Y:S05]  /*3ac0*/  BSYNC B1 ;  /* 0x0000000000017941 */ /* 0x000fea0003800000 */
.L_x_51:
        /* <DEDUP_REMOVED lines=12> */
.L_x_54:
[----:B------:R-:W-:Y:S05]  /*3b90*/  BSYNC B1 ;  /* 0x0000000000017941 */ /* 0x000fea0003800000 */
.L_x_53:
        /* <DEDUP_REMOVED lines=12> */
.L_x_56:
[----:B------:R-:W-:Y:S05]  /*3c60*/  BSYNC B1 ;  /* 0x0000000000017941 */ /* 0x000fea0003800000 */
.L_x_55:
        /* <DEDUP_REMOVED lines=12> */
.L_x_58:
[----:B------:R-:W-:Y:S05]  /*3d30*/  BSYNC B1 ;  /* 0x0000000000017941 */ /* 0x000fea0003800000 */
.L_x_57:
        /* <DEDUP_REMOVED lines=12> */
.L_x_60:
[----:B------:R-:W-:Y:S05]  /*3e00*/  BSYNC B1 ;  /* 0x0000000000017941 */ /* 0x000fea0003800000 */
.L_x_59:
        /* <DEDUP_REMOVED lines=12> */
.L_x_62:
[----:B------:R-:W-:Y:S05]  /*3ed0*/  BSYNC B1 ;  /* 0x0000000000017941 */ /* 0x000fea0003800000 */
.L_x_61:
        /* <DEDUP_REMOVED lines=12> */
.L_x_64:
[----:B------:R-:W-:Y:S05]  /*3fa0*/  BSYNC B1 ;  /* 0x0000000000017941 */ /* 0x000fea0003800000 */
.L_x_63:
        /* <DEDUP_REMOVED lines=12> */
.L_x_66:
[----:B------:R-:W-:Y:S05]  /*4070*/  BSYNC B1 ;  /* 0x0000000000017941 */ /* 0x000fea0003800000 */
.L_x_65:
        /* <DEDUP_REMOVED lines=12> */
.L_x_68:
[----:B------:R-:W-:Y:S05]  /*4140*/  BSYNC B1 ;  /* 0x0000000000017941 */ /* 0x000fea0003800000 */
.L_x_67:
        /* <DEDUP_REMOVED lines=12> */
.L_x_70:
[----:B------:R-:W-:Y:S05]  /*4210*/  BSYNC B1 ;  /* 0x0000000000017941 */ /* 0x000fea0003800000 */
.L_x_69:
        /* <DEDUP_REMOVED lines=12> */
.L_x_72:
[----:B------:R-:W-:Y:S05]  /*42e0*/  BSYNC B1 ;  /* 0x0000000000017941 */ /* 0x000fea0003800000 */
.L_x_71:
        /* <DEDUP_REMOVED lines=12> */
.L_x_74:
[----:B------:R-:W-:Y:S05]  /*43b0*/  BSYNC B1 ;  /* 0x0000000000017941 */ /* 0x000fea0003800000 */
.L_x_73:
        /* <DEDUP_REMOVED lines=12> */
.L_x_76:
[----:B------:R-:W-:Y:S05]  /*4480*/  BSYNC B1 ;  /* 0x0000000000017941 */ /* 0x000fea0003800000 */
.L_x_75:
        /* <DEDUP_REMOVED lines=12> */
.L_x_78:
[----:B------:R-:W-:Y:S05]  /*4550*/  BSYNC B1 ;  /* 0x0000000000017941 */ /* 0x000fea0003800000 */
.L_x_77:
        /* <DEDUP_REMOVED lines=12> */
.L_x_80:
[----:B------:R-:W-:Y:S05]  /*4620*/  BSYNC B1 ;  /* 0x0000000000017941 */ /* 0x000fea0003800000 */
.L_x_79:
        /* <DEDUP_REMOVED lines=12> */
.L_x_82:
[----:B------:R-:W-:Y:S05]  /*46f0*/  BSYNC B1 ;  /* 0x0000000000017941 */ /* 0x000fea0003800000 */
.L_x_81:
        /* <DEDUP_REMOVED lines=12> */
.L_x_84:
[----:B------:R-:W-:Y:S05]  /*47c0*/  BSYNC B1 ;  /* 0x0000000000017941 */ /* 0x000fea0003800000 */
.L_x_83:
        /* <DEDUP_REMOVED lines=12> */
.L_x_86:
[----:B------:R-:W-:Y:S05]  /*4890*/  BSYNC B1 ;  /* 0x0000000000017941 */ /* 0x000fea0003800000 */
.L_x_85:
        /* <DEDUP_REMOVED lines=12> */
.L_x_88:
[----:B------:R-:W-:Y:S05]  /*4960*/  BSYNC B1 ;  /* 0x0000000000017941 */ /* 0x000fea0003800000 */
.L_x_87:
        /* <DEDUP_REMOVED lines=12> */
.L_x_90:
[----:B------:R-:W-:Y:S05]  /*4a30*/  BSYNC B1 ;  /* 0x0000000000017941 */ /* 0x000fea0003800000 */
.L_x_89:
        /* <DEDUP_REMOVED lines=12> */
.L_x_92:
[----:B------:R-:W-:Y:S05]  /*4b00*/  BSYNC B1 ;  /* 0x0000000000017941 */ /* 0x000fea0003800000 */
.L_x_91:
        /* <DEDUP_REMOVED lines=12> */
.L_x_94:
[----:B------:R-:W-:Y:S05]  /*4bd0*/  BSYNC B1 ;  /* 0x0000000000017941 */ /* 0x000fea0003800000 */
.L_x_93:
        /* <DEDUP_REMOVED lines=12> */
.L_x_96:
[----:B------:R-:W-:Y:S05]  /*4ca0*/  BSYNC B1 ;  /* 0x0000000000017941 */ /* 0x000fea0003800000 */
.L_x_95:
        /* <DEDUP_REMOVED lines=12> */
.L_x_98:
[----:B------:R-:W-:Y:S05]  /*4d70*/  BSYNC B1 ;  /* 0x0000000000017941 */ /* 0x000fea0003800000 */
.L_x_97:
        /* <DEDUP_REMOVED lines=12> */
.L_x_100:
[----:B------:R-:W-:Y:S05]  /*4e40*/  BSYNC B1 ;  /* 0x0000000000017941 */ /* 0x000fea0003800000 */
.L_x_99:
        /* <DEDUP_REMOVED lines=12> */
.L_x_102:
[----:B------:R-:W-:Y:S05]  /*4f10*/  BSYNC B1 ;  /* 0x0000000000017941 */ /* 0x000fea0003800000 */
.L_x_101:
        /* <DEDUP_REMOVED lines=12> */
.L_x_104:
[----:B------:R-:W-:Y:S05]  /*4fe0*/  BSYNC B1 ;  /* 0x0000000000017941 */ /* 0x000fea0003800000 */
.L_x_103:
        /* <DEDUP_REMOVED lines=12> */
.L_x_106:
[----:B------:R-:W-:Y:S05]  /*50b0*/  BSYNC B1 ;  /* 0x0000000000017941 */ /* 0x000fea0003800000 */
.L_x_105:
        /* <DEDUP_REMOVED lines=12> */
.L_x_108:
[----:B------:R-:W-:Y:S05]  /*5180*/  BSYNC B1 ;  /* 0x0000000000017941 */ /* 0x000fea0003800000 */
.L_x_107:
        /* <DEDUP_REMOVED lines=12> */
.L_x_110:
[----:B------:R-:W-:Y:S05]  /*5250*/  BSYNC B1 ;  /* 0x0000000000017941 */ /* 0x000fea0003800000 */
.L_x_109:
        /* <DEDUP_REMOVED lines=12> */
.L_x_112:
[----:B------:R-:W-:Y:S05]  /*5320*/  BSYNC B1 ;  /* 0x0000000000017941 */ /* 0x000fea0003800000 */
.L_x_111:
        /* <DEDUP_REMOVED lines=12> */
.L_x_114:
[----:B------:R-:W-:Y:S05]  /*53f0*/  BSYNC B1 ;  /* 0x0000000000017941 */ /* 0x000fea0003800000 */
.L_x_113:
        /* <DEDUP_REMOVED lines=12> */
.L_x_116:
[----:B------:R-:W-:Y:S05]  /*54c0*/  BSYNC B1 ;  /* 0x0000000000017941 */ /* 0x000fea0003800000 */
.L_x_115:
        /* <DEDUP_REMOVED lines=12> */
.L_x_118:
[----:B------:R-:W-:Y:S05]  /*5590*/  BSYNC B1 ;  /* 0x0000000000017941 */ /* 0x000fea0003800000 */
.L_x_117:
        /* <DEDUP_REMOVED lines=12> */
.L_x_120:
[----:B------:R-:W-:Y:S05]  /*5660*/  BSYNC B1 ;  /* 0x0000000000017941 */ /* 0x000fea0003800000 */
.L_x_119:
        /* <DEDUP_REMOVED lines=12> */
.L_x_122:
[----:B------:R-:W-:Y:S05]  /*5730*/  BSYNC B1 ;  /* 0x0000000000017941 */ /* 0x000fea0003800000 */
.L_x_121:
        /* <DEDUP_REMOVED lines=12> */
.L_x_124:
[----:B------:R-:W-:Y:S05]  /*5800*/  BSYNC B1 ;  /* 0x0000000000017941 */ /* 0x000fea0003800000 */
.L_x_123:
        /* <DEDUP_REMOVED lines=12> */
.L_x_126:
[----:B------:R-:W-:Y:S05]  /*58d0*/  BSYNC B1 ;  /* 0x0000000000017941 */ /* 0x000fea0003800000 */
.L_x_125:
        /* <DEDUP_REMOVED lines=12> */
.L_x_128:
[----:B------:R-:W-:Y:S05]  /*59a0*/  BSYNC B1 ;  /* 0x0000000000017941 */ /* 0x000fea0003800000 */
.L_x_127:
        /* <DEDUP_REMOVED lines=12> */
.L_x_130:
[----:B------:R-:W-:Y:S05]  /*5a70*/  BSYNC B1 ;  /* 0x0000000000017941 */ /* 0x000fea0003800000 */
.L_x_129:
        /* <DEDUP_REMOVED lines=12> */
.L_x_132:
[----:B------:R-:W-:Y:S05]  /*5b40*/  BSYNC B1 ;  /* 0x0000000000017941 */ /* 0x000fea0003800000 */
.L_x_131:
        /* <DEDUP_REMOVED lines=12> */
.L_x_134:
[----:B------:R-:W-:Y:S05]  /*5c10*/  BSYNC B1 ;  /* 0x0000000000017941 */ /* 0x000fea0003800000 */
.L_x_133:
        /* <DEDUP_REMOVED lines=12> */
.L_x_136:
[----:B------:R-:W-:Y:S05]  /*5ce0*/  BSYNC B1 ;  /* 0x0000000000017941 */ /* 0x000fea0003800000 */
.L_x_135:
        /* <DEDUP_REMOVED lines=12> */
.L_x_138:
[----:B------:R-:W-:Y:S05]  /*5db0*/  BSYNC B1 ;  /* 0x0000000000017941 */ /* 0x000fea0003800000 */
.L_x_137:
        /* <DEDUP_REMOVED lines=12> */
.L_x_140:
[----:B------:R-:W-:Y:S05]  /*5e80*/  BSYNC B1 ;  /* 0x0000000000017941 */ /* 0x000fea0003800000 */
.L_x_139:
        /* <DEDUP_REMOVED lines=12> */
.L_x_142:
[----:B------:R-:W-:Y:S05]  /*5f50*/  BSYNC B1 ;  /* 0x0000000000017941 */ /* 0x000fea0003800000 */
.L_x_141:
        /* <DEDUP_REMOVED lines=12> */
.L_x_144:
[----:B------:R-:W-:Y:S05]  /*6020*/  BSYNC B1 ;  /* 0x0000000000017941 */ /* 0x000fea0003800000 */
.L_x_143:
        /* <DEDUP_REMOVED lines=12> */
.L_x_146:
[----:B------:R-:W-:Y:S05]  /*60f0*/  BSYNC B1 ;  /* 0x0000000000017941 */ /* 0x000fea0003800000 */
.L_x_145:
        /* <DEDUP_REMOVED lines=12> */
.L_x_148:
[----:B------:R-:W-:Y:S05]  /*61c0*/  BSYNC B1 ;  /* 0x0000000000017941 */ /* 0x000fea0003800000 */
.L_x_147:
        /* <DEDUP_REMOVED lines=12> */
.L_x_150:
[----:B------:R-:W-:Y:S05]  /*6290*/  BSYNC B1 ;  /* 0x0000000000017941 */ /* 0x000fea0003800000 */
.L_x_149:
        /* <DEDUP_REMOVED lines=12> */
.L_x_152:
[----:B------:R-:W-:Y:S05]  /*6360*/  BSYNC B1 ;  /* 0x0000000000017941 */ /* 0x000fea0003800000 */
.L_x_151:
        /* <DEDUP_REMOVED lines=12> */
.L_x_154:
[----:B------:R-:W-:Y:S05]  /*6430*/  BSYNC B1 ;  /* 0x0000000000017941 */ /* 0x000fea0003800000 */
.L_x_153:
        /* <DEDUP_REMOVED lines=12> */
.L_x_156:
[----:B------:R-:W-:Y:S05]  /*6500*/  BSYNC B1 ;  /* 0x0000000000017941 */ /* 0x000fea0003800000 */
.L_x_155:
        /* <DEDUP_REMOVED lines=8> */
[----:B0-----:R-:W-:-:S05]  /*6590*/  F2FP.SATFINITE.E4M3.F32.PACK_AB_MERGE_C R19, RZ, R20, RZ ;  /* 0x00000014ff13723e */ /* 0x001fca00048070ff */
[----:B------:R0:W-:Y:S01]  /*65a0*/  @!P4 STG.E.U8 desc[UR16][R10.64+0x70], R19 ;  /* 0x000070130a00c986 */ /* 0x0001e2000c101110 */
[----:B------:R-:W-:Y:S05]  /*65b0*/  @P3 BRA `(.L_x_158) ;  /* 0x0000000000043947 */ /* 0x000fea0003800000 */
[----:B------:R0:W5:Y:S02]  /*65c0*/  LDG.E.U8 R7, desc[UR16][R26.64+0x71] ;  /* 0x000071101a077981 */ /* 0x000164000c1e1100 */
.L_x_158:
[----:B------:R-:W-:Y:S05]  /*65d0*/  BSYNC B1 ;  /* 0x0000000000017941 */ /* 0x000fea0003800000 */
.L_x_157:
[----:B-----5:R-:W-:Y:S01]  /*65e0*/  LOP3.LUT R7, R7, 0xff, RZ, 0xc0, !PT ;  /* 0x000000ff07077812 */ /* 0x020fe200078ec0ff */
[----:B------:R-:W-:Y:S01]  /*65f0*/  BSSY B1, `(.L_x_159) ;  /* 0x000000b000017945 */ /* 0x000fe20003800000 */
[----:B------:R-:W-:Y:S02]  /*6600*/  ISETP.LT.OR P4, PT, R29, 0x79, !P0 ;  /* 0x000000791d00780c */ /* 0x000fe40004781670 */
[----:B------:R-:W-:-:S05]  /*6610*/  F2FP.F16.E4M3.UNPACK_B R7, R7 ;  /* 0x00000007ff07723e */ /* 0x000fca00020006ff */
[----:B------:R-:W-:-:S05]  /*6620*/  HADD2.F32 R20, -RZ, R7.H0_H0 ;  /* 0x20000007ff147230 */ /* 0x000fca0000004100 */
[----:B------:R-:W-:-:S04]  /*6630*/  FMUL R7, R20, R9 ;  /* 0x0000000914077220 */ /* 0x000fc80000400000 */
[----:B------:R-:W-:-:S05]  /*6640*/  FFMA R7, R18, R8, R7 ;  /* 0x0000000812077223 */ /* 0x000fca0000000007 */
[----:B0-----:R-:W-:Y:S02]  /*6650*/  F2FP.SATFINITE.E4M3.F32.PACK_AB_MERGE_C R19, RZ, R7, RZ ;  /* 0x00000007ff13723e */ /* 0x001fe400048070ff */
[----:B------:R-:W-:-:S03]  /*6660*/  PRMT R7, RZ, 0x7610, R7 ;  /* 0x00007610ff077816 */ /* 0x000fc60000000007 */
[----:B------:R0:W-:Y:S01]  /*6670*/  @!P3 STG.E.U8 desc[UR16][R10.64+0x71], R19 ;  /* 0x000071130a00b986 */ /* 0x0001e2000c101110 */
[----:B------:R-:W-:Y:S05]  /*6680*/  @P4 BRA `(.L_x_160) ;  /* 0x0000000000044947 */ /* 0x000fea0003800000 */
[----:B------:R0:W5:Y:S02]  /*6690*/  LDG.E.U8 R7, desc[UR16][R24.64+0x78] ;  /* 0x0000781018077981 */ /* 0x000164000c1e1100 */
.L_x_160:
[----:B------:R-:W-:Y:S05]  /*66a0*/  BSYNC B1 ;  /* 0x0000000000017941 */ /* 0x000fea0003800000 */
.L_x_159:
        /* <DEDUP_REMOVED lines=12> */
.L_x_162:
[----:B------:R-:W-:Y:S05]  /*6770*/  BSYNC B1 ;  /* 0x0000000000017941 */ /* 0x000fea0003800000 */
.L_x_161:
        /* <DEDUP_REMOVED lines=12> */
.L_x_164:
[----:B------:R-:W-:Y:S05]  /*6840*/  BSYNC B1 ;  /* 0x0000000000017941 */ /* 0x000fea0003800000 */
.L_x_163:
[----:B-----5:R-:W-:Y:S01]  /*6850*/  LOP3.LUT R7, R7, 0xff, RZ, 0xc0, !PT ;  /* 0x000000ff07077812 */ /* 0x020fe200078ec0ff */
[----:B------:R-:W-:Y:S01]  /*6860*/  BSSY B1, `(.L_x_165) ;  /* 0x000000b000017945 */ /* 0x000fe20003800000 */
[----:B------:R-:W-:Y:S02]  /*6870*/  ISETP.LT.OR P1, PT, R29, 0x7a, !P1 ;  /* 0x0000007a1d00780c */ /* 0x000fe40004f21670 */
[----:B------:R-:W-:-:S05]  /*6880*/  F2FP.F16.E4M3.UNPACK_B R7, R7 ;  /* 0x00000007ff07723e */ /* 0x000fca00020006ff */
[----:B01----:R-:W-:Y:S01]  /*6890*/  HADD2.F32 R12, -RZ, R7.H0_H0 ;  /* 0x20000007ff0c7230 */ /* 0x003fe20000004100 */
[----:B------:R-:W-:-:S04]  /*68a0*/  PRMT R7, RZ, 0x7610, R7 ;  /* 0x00007610ff077816 */ /* 0x000fc80000000007 */
[----:B------:R-:W-:-:S04]  /*68b0*/  FMUL R12, R12, R9 ;  /* 0x000000090c0c7220 */ /* 0x000fc80000400000 */
[----:B------:R-:W-:-:S05]  /*68c0*/  FFMA R12, R17, R8, R12 ;  /* 0x00000008110c7223 */ /* 0x000fca000000000c */
[----:B------:R-:W-:-:S05]  /*68d0*/  F2FP.SATFINITE.E4M3.F32.PACK_AB_MERGE_C R13, RZ, R12, RZ ;  /* 0x0000000cff0d723e */ /* 0x000fca00048070ff */
[----:B------:R0:W-:Y:S01]  /*68e0*/  @!P3 STG.E.U8 desc[UR16][R10.64+0x78], R13 ;  /* 0x0000780d0a00b986 */ /* 0x0001e2000c101110 */
[----:B------:R-:W-:Y:S05]  /*68f0*/  @P1 BRA `(.L_x_166) ;  /* 0x0000000000041947 */ /* 0x000fea0003800000 */
[----:B------:R1:W5:Y:S02]  /*6900*/  LDG.E.U8 R7, desc[UR16][R26.64+0x79] ;  /* 0x000079101a077981 */ /* 0x000364000c1e1100 */
.L_x_166:
[----:B------:R-:W-:Y:S05]  /*6910*/  BSYNC B1 ;  /* 0x0000000000017941 */ /* 0x000fea0003800000 */
.L_x_165:
[----:B------:R-:W-:Y:S05]  /*6920*/  @P1 BRA `(.L_x_167) ;  /* 0x0000001000281947 */ /* 0x000fea0003800000 */
[----:B-----5:R-:W-:-:S04]  /*6930*/  LOP3.LUT R7, R7, 0xff, RZ, 0xc0, !PT ;  /* 0x000000ff07077812 */ /* 0x020fc800078ec0ff */
[----:B------:R-:W-:-:S05]  /*6940*/  F2FP.F16.E4M3.UNPACK_B R7, R7 ;  /* 0x00000007ff07723e */ /* 0x000fca00020006ff */
[----:B------:R-:W-:-:S05]  /*6950*/  HADD2.F32 R12, -RZ, R7.H0_H0 ;  /* 0x20000007ff0c7230 */ /* 0x000fca0000004100 */
[----:B------:R-:W-:-:S04]  /*6960*/  FMUL R7, R12, R9 ;  /* 0x000000090c077220 */ /* 0x000fc80000400000 */
[----:B------:R-:W-:-:S05]  /*6970*/  FFMA R7, R16, R8, R7 ;  /* 0x0000000810077223 */ /* 0x000fca0000000007 */
[----:B------:R-:W-:-:S05]  /*6980*/  F2FP.SATFINITE.E4M3.F32.PACK_AB_MERGE_C R7, RZ, R7, RZ ;  /* 0x00000007ff07723e */ /* 0x000fca00048070ff */
[----:B------:R0:W-:Y:S01]  /*6990*/  STG.E.U8 desc[UR16][R10.64+0x79], R7 ;  /* 0x000079070a007986 */ /* 0x0001e2000c101110 */
[----:B------:R-:W-:Y:S05]  /*69a0*/  BRA `(.L_x_167) ;  /* 0x0000001000087947 */ /* 0x000fea0003800000 */
.L_x_38:
[----:B------:R-:W-:Y:S01]  /*69b0*/  ISETP.GE.AND P1, PT, R36, 0x1, PT ;  /* 0x000000012400780c */ /* 0x000fe20003f26270 */
[-C--:B--2---:R-:W-:Y:S01]  /*69c0*/  FMUL R143, R143, R8.reuse ;  /* 0x000000088f8f7220 */ /* 0x084fe20000400000 */
[-C--:B------:R-:W-:Y:S01]  /*69d0*/  FMUL R138, R138, R8.reuse ;  /* 0x000000088a8a7220 */ /* 0x080fe20000400000 */
[----:B------:R-:W-:Y:S01]  /*69e0*/  ISETP.GE.AND P0, PT, R36, 0x9, PT ;  /* 0x000000092400780c */ /* 0x000fe20003f06270 */
[-C--:B------:R-:W-:Y:S01]  /*69f0*/  FMUL R141, R141, R8.reuse ;  /* 0x000000088d8d7220 */ /* 0x080fe20000400000 */
[C---:B------:R-:W-:Y:S01]  /*6a00*/  ISETP.LT.OR P4, PT, R29.reuse, 0x1, !P1 ;  /* 0x000000011d00780c */ /* 0x040fe20004f81670 */
[-C--:B------:R-:W-:Y:S01]  /*6a10*/  FMUL R136, R136, R8.reuse ;  /* 0x0000000888887220 */ /* 0x080fe20000400000 */
[----:B------:R-:W-:Y:S01]  /*6a20*/  ISETP.LT.OR P5, PT, R29, 0x2, !P1 ;  /* 0x000000021d00780c */ /* 0x000fe20004fa1670 */
[-C--:B------:R-:W-:Y:S01]  /*6a30*/  FMUL R139, R139, R8.reuse ;  /* 0x000000088b8b7220 */ /* 0x080fe20000400000 */
[----:B------:R-:W-:Y:S01]  /*6a40*/  F2FP.SATFINITE.E4M3.F32.PACK_AB_MERGE_C R143, RZ, R143, RZ ;  /* 0x0000008fff8f723e */ /* 0x000fe200048070ff */
[----:B------:R-:W-:Y:S01]  /*6a50*/  FMUL R134, R134, R8 ;  /* 0x0000000886867220 */ /* 0x000fe20000400000 */
[----:B------:R-:W-:Y:S01]  /*6a60*/  F2FP.SATFINITE.E4M3.F32.PACK_AB_MERGE_C R7, RZ, R138, RZ ;  /* 0x0000008aff07723e */ /* 0x000fe200048070ff */
[-C--:B------:R-:W-:Y:S01]  /*6a70*/  FMUL R137, R137, R8.reuse ;  /* 0x0000000889897220 */ /* 0x080fe20000400000 */
[C---:B------:R-:W-:Y:S01]  /*6a80*/  ISETP.LT.OR P3, PT, R29.reuse, 0x1, !P0 ;  /* 0x000000011d00780c */ /* 0x040fe20004761670 */
[-C--:B------:R-:W-:Y:S01]  /*6a90*/  FMUL R132, R132, R8.reuse ;  /* 0x0000000884847220 */ /* 0x080fe20000400000 */
[----:B------:R-:W-:Y:S01]  /*6aa0*/  ISETP.LT.OR P6, PT, R29, 0xa, !P1 ;  /* 0x0000000a1d00780c */ /* 0x000fe20004fc1670 */
[-C--:B------:R-:W-:Y:S01]  /*6ab0*/  FMUL R135, R135, R8.reuse ;  /* 0x0000000887877220 */ /* 0x080fe20000400000 */
[----:B------:R-:W-:Y:S01]  /*6ac0*/  F2FP.SATFINITE.E4M3.F32.PACK_AB_MERGE_C R141, RZ, R141, RZ ;  /* 0x0000008dff8d723e */ /* 0x000fe200048070ff */
[----:B------:R-:W-:Y:S01]  /*6ad0*/  @!P4 STG.E.U8 desc[UR16][R12.64], R143 ;  /* 0x0000008f0c00c986 */ /* 0x000fe2000c101110 */
[C---:B------:R-:W-:Y:S01]  /*6ae0*/  ISETP.LT.OR P4, PT, R29.reuse, 0x2, !P0 ;  /* 0x000000021d00780c */ /* 0x040fe20004781670 */
[----:B------:R-:W-:Y:S01]  /*6af0*/  FMUL R130, R130, R8 ;  /* 0x0000000882827220 */ /* 0x000fe20000400000 */
[----:B------:R-:W-:Y:S01]  /*6b00*/  F2FP.SATFINITE.E4M3.F32.PACK_AB_MERGE_C R25, RZ, R136, RZ ;  /* 0x00000088ff19723e */ /* 0x000fe200048070ff */
[----:B------:R0:W-:Y:S01]  /*6b10*/  @!P5 STG.E.U8 desc[UR16][R12.64+0x1], R7 ;  /* 0x000001070c00d986 */ /* 0x0001e2000c101110 */
[----:B------:R-:W-:Y:S01]  /*6b20*/  ISETP.LT.OR P5, PT, R29, 0x9, !P1 ;  /* 0x000000091d00780c */ /* 0x000fe20004fa1670 */
[-C--:B------:R-:W-:Y:S01]  /*6b30*/  FMUL R133, R133, R8.reuse ;  /* 0x0000000885857220 */ /* 0x080fe20000400000 */
[----:B------:R-:W-:Y:S01]  /*6b40*/  F2FP.SATFINITE.E4M3.F32.PACK_AB_MERGE_C R139, RZ, R139, RZ ;  /* 0x0000008bff8b723e */ /* 0x000fe200048070ff */
[----:B------:R-:W-:Y:S01]  /*6b50*/  @!P3 STG.E.U8 desc[UR16][R10.64], R141 ;  /* 0x0000008d0a00b986 */ /* 0x000fe2000c101110 */
[----:B------:R-:W-:Y:S01]  /*6b60*/  ISETP.LT.OR P3, PT, R29, 0x9, !P0 ;  /* 0x000000091d00780c */ /* 0x000fe20004761670 */
[-C--:B------:R-:W-:Y:S01]  /*6b70*/  FMUL R128, R128, R8.reuse ;  /* 0x0000000880807220 */ /* 0x080fe20000400000 */
[----:B------:R-:W-:Y:S01]  /*6b80*/  F2FP.SATFINITE.E4M3.F32.PACK_AB_MERGE_C R137, RZ, R137, RZ ;  /* 0x00000089ff89723e */ /* 0x000fe200048070ff */
[-C--:B------:R-:W-:Y:S01]  /*6b90*/  FMUL R131, R131, R8.reuse ;  /* 0x0000000883837220 */ /* 0x080fe20000400000 */
[----:B------:R-:W-:Y:S01]  /*6ba0*/  F2FP.SATFINITE.E4M3.F32.PACK_AB_MERGE_C R135, RZ, R135, RZ ;  /* 0x00000087ff87723e */ /* 0x000fe200048070ff */
[----:B------:R1:W-:Y:S01]  /*6bb0*/  @!P4 STG.E.U8 desc[UR16][R10.64+0x1], R25 ;  /* 0x000001190a00c986 */ /* 0x0003e2000c101110 */
[C---:B------:R-:W-:Y:S01]  /*6bc0*/  ISETP.LT.OR P4, PT, R29.reuse, 0xa, !P0 ;  /* 0x0000000a1d00780c */ /* 0x040fe20004781670 */
[----:B------:R-:W-:Y:S01]  /*6bd0*/  FMUL R126, R126, R8 ;  /* 0x000000087e7e7220 */ /* 0x000fe20000400000 */
[----:B0-----:R-:W-:Y:S01]  /*6be0*/  F2FP.SATFINITE.E4M3.F32.PACK_AB_MERGE_C R7, RZ, R134, RZ ;  /* 0x00000086ff07723e */ /* 0x001fe200048070ff */
[----:B------:R-:W-:Y:S01]  /*6bf0*/  @!P5 STG.E.U8 desc[UR16][R12.64+0x8], R139 ;  /* 0x0000088b0c00d986 */ /* 0x000fe2000c101110 */
[----:B------:R-:W-:Y:S01]  /*6c00*/  ISETP.LT.OR P5, PT, R29, 0x11, !P1 ;  /* 0x000000111d00780c */ /* 0x000fe20004fa1670 */
[-C--:B------:R-:W-:Y:S01]  /*6c10*/  FMUL R129, R129, R8.reuse ;  /* 0x0000000881817220 */ /* 0x080fe20000400000 */
[----:B------:R-:W-:Y:S01]  /*6c20*/  F2FP.SATFINITE.E4M3.F32.PACK_AB_MERGE_C R133, RZ, R133, RZ ;  /* 0x00000085ff85723e */ /* 0x000fe200048070ff */
[----:B------:R0:W-:Y:S01]  /*6c30*/  @!P6 STG.E.U8 desc[UR16][R12.64+0x9], R7 ;  /* 0x000009070c00e986 */ /* 0x0001e2000c101110 */
[----:B------:R-:W-:Y:S01]  /*6c40*/  ISETP.LT.OR P6, PT, R29, 0x12, !P1 ;  /* 0x000000121d00780c */ /* 0x000fe20004fc1670 */
[----:B------:R-:W-:Y:S01]  /*6c50*/  FMUL R124, R124, R8 ;  /* 0x000000087c7c7220 */ /* 0x000fe20000400000 */
[----:B------:R-:W-:Y:S01]  /*6c60*/  F2FP.SATFINITE.E4M3.F32.PACK_AB_MERGE_C R131, RZ, R131, RZ ;  /* 0x00000083ff83723e */ /* 0x000fe200048070ff */
[----:B------:R-:W-:Y:S01]  /*6c70*/  @!P3 STG.E.U8 desc[UR16][R10.64+0x8], R137 ;  /* 0x000008890a00b986 */ /* 0x000fe2000c101110 */
[----:B-1----:R-:W-:Y:S01]  /*6c80*/  F2FP.SATFINITE.E4M3.F32.PACK_AB_MERGE_C R25, RZ, R132, RZ ;  /* 0x00000084ff19723e */ /* 0x002fe200048070ff */
[-C--:B------:R-:W-:Y:S01]  /*6c90*/  FMUL R127, R127, R8.reuse ;  /* 0x000000087f7f7220 */ /* 0x080fe20000400000 */
[C---:B------:R-:W-:Y:S01]  /*6ca0*/  ISETP.LT.OR P3, PT, R29.reuse, 0x11, !P0 ;  /* 0x000000111d00780c */ /* 0x040fe20004761670 */
[-C--:B------:R-:W-:Y:S01]  /*6cb0*/  FMUL R122, R122, R8.reuse ;  /* 0x000000087a7a7220 */ /* 0x080fe20000400000 */
[----:B------:R-:W-:Y:S01]  /*6cc0*/  F2FP.SATFINITE.E4M3.F32.PACK_AB_MERGE_C R129, RZ, R129, RZ ;  /* 0x00000081ff81723e */ /* 0x000fe200048070ff */
[----:B------:R1:W-:Y:S01]  /*6cd0*/  @!P4 STG.E.U8 desc[UR16][R10.64+0x9], R25 ;  /* 0x000009190a00c986 */ /* 0x0003e2000c101110 */
[----:B------:R-:W-:Y:S01]  /*6ce0*/  ISETP.LT.OR P4, PT, R29, 0x12, !P0 ;  /* 0x000000121d00780c */ /* 0x000fe20004781670 */
[----:B------:R-:W-:Y:S01]  /*6cf0*/  FMUL R125, R125, R8 ;  /* 0x000000087d7d7220 */ /* 0x000fe20000400000 */
[----:B0-----:R-:W-:Y:S01]  /*6d00*/  F2FP.SATFINITE.E4M3.F32.PACK_AB_MERGE_C R7, RZ, R130, RZ ;  /* 0x00000082ff07723e */ /* 0x001fe200048070ff */
[----:B------:R-:W-:Y:S01]  /*6d10*/  @!P5 STG.E.U8 desc[UR16][R12.64+0x10], R135 ;  /* 0x000010870c00d986 */ /* 0x000fe2000c101110 */
[C---:B------:R-:W-:Y:S01]  /*6d20*/  ISETP.LT.OR P5, PT, R29.reuse, 0x19, !P1 ;  /* 0x000000191d00780c */ /* 0x040fe20004fa1670 */
[-C--:B------:R-:W-:Y:S01]  /*6d30*/  FMUL R120, R120, R8.reuse ;  /* 0x0000000878787220 */ /* 0x080fe20000400000 */
[----:B------:R-:W-:Y:S01]  /*6d40*/  F2FP.SATFINITE.E4M3.F32.PACK_AB_MERGE_C R127, RZ, R127, RZ ;  /* 0x0000007fff7f723e */ /* 0x000fe200048070ff */
[----:B------:R0:W-:Y:S01]  /*6d50*/  @!P6 STG.E.U8 desc[UR16][R12.64+0x11], R7 ;  /* 0x000011070c00e986 */ /* 0x0001e2000c101110 */
[----:B------:R-:W-:Y:S01]  /*6d60*/  ISETP.LT.OR P6, PT, R29, 0x1a, !P1 ;  /* 0x0000001a1d00780c */ /* 0x000fe20004fc1670 */
[-C--:B------:R-:W-:Y:S01]  /*6d70*/  FMUL R123, R123, R8.reuse ;  /* 0x000000087b7b7220 */ /* 0x080fe20000400000 */
[----:B------:R-:W-:Y:S01]  /*6d80*/  FMUL R118, R118, R8 ;  /* 0x0000000876767220 */ /* 0x000fe20000400000 */
[----:B-1----:R-:W-:Y:S01]  /*6d90*/  F2FP.SATFINITE.E4M3.F32.PACK_AB_MERGE_C R25, RZ, R128, RZ ;  /* 0x00000080ff19723e */ /* 0x002fe200048070ff */
[----:B------:R-:W-:Y:S01]  /*6da0*/  @!P3 STG.E.U8 desc[UR16][R10.64+0x10], R133 ;  /* 0x000010850a00b986 */ /* 0x000fe2000c101110 */
[----:B------:R-:W-:Y:S01]  /*6db0*/  ISETP.LT.OR P3, PT, R29, 0x19, !P0 ;  /* 0x000000191d00780c */ /* 0x000fe20004761670 */
        /* <DEDUP_REMOVED lines=35> */
[----:B------:R-:W-:Y:S01]  /*6ff0*/  ISETP.LT.OR P3, PT, R29, 0x29, !P0 ;  /* 0x000000291d00780c */ /* 0x000fe20004761670 */
[-C--:B------:R-:W-:Y:S01]  /*7000*/  FMUL R111, R111, R8.reuse ;  /* 0x000000086f6f7220 */ /* 0x080fe20000400000 */
[-C--:B------:R-:W-:Y:S01]  /*7010*/  FMUL R106, R106, R8.reuse ;  /* 0x000000086a6a7220 */ /* 0x080fe20000400000 */
        /* <DEDUP_REMOVED lines=104> */
[----:B------:R-:W-:-:S02]  /*76a0*/  ISETP.LT.OR P3, PT, R29, 0x59, !P0 ;  /* 0x000000591d00780c */ /* 0x000fc40004761670 */
[----:B------:R-:W-:Y:S01]  /*76b0*/  F2FP.SATFINITE.E4M3.F32.PACK_AB_MERGE_C R21, RZ, R21, RZ ;  /* 0x00000015ff15723e */ /* 0x000fe200048070ff */
[----:B------:R1:W-:Y:S01]  /*76c0*/  @!P4 STG.E.U8 desc[UR16][R10.64+0x51], R25 ;  /* 0x000051190a00c986 */ /* 0x0003e2000c101110 */
[C---:B------:R-:W-:Y:S02]  /*76d0*/  ISETP.LT.OR P4, PT, R29.reuse, 0x5a, !P0 ;  /* 0x0000005a1d00780c */ /* 0x040fe40004781670 */
[----:B0-----:R-:W-:Y:S01]  /*76e0*/  F2FP.SATFINITE.E4M3.F32.PACK_AB_MERGE_C R7, RZ, R94, RZ ;  /* 0x0000005eff07723e */ /* 0x001fe200048070ff */
[----:B------:R-:W-:Y:S01]  /*76f0*/  @!P5 STG.E.U8 desc[UR16][R12.64+0x58], R99 ;  /* 0x000058630c00d986 */ /* 0x000fe2000c101110 */
[C---:B------:R-:W-:Y:S02]  /*7700*/  ISETP.LT.OR P5, PT, R29.reuse, 0x61, !P1 ;  /* 0x000000611d00780c */ /* 0x040fe40004fa1670 */
[----:B------:R-:W-:Y:S01]  /*7710*/  F2FP.SATFINITE.E4M3.F32.PACK_AB_MERGE_C R15, RZ, R15, RZ ;  /* 0x0000000fff0f723e */ /* 0x000fe200048070ff */
[----:B------:R0:W-:Y:S01]  /*7720*/  @!P6 STG.E.U8 desc[UR16][R12.64+0x59], R7 ;  /* 0x000059070c00e986 */ /* 0x0001e2000c101110 */
[----:B------:R-:W-:-:S02]  /*7730*/  ISETP.LT.OR P6, PT, R29, 0x62, !P1 ;  /* 0x000000621d00780c */ /* 0x000fc40004fc1670 */
[----:B------:R-:W-:Y:S01]  /*7740*/  F2FP.SATFINITE.E4M3.F32.PACK_AB_MERGE_C R17, RZ, R17, RZ ;  /* 0x00000011ff11723e */ /* 0x000fe200048070ff */
[----:B------:R-:W-:Y:S01]  /*7750*/  @!P3 STG.E.U8 desc[UR16][R10.64+0x58], R97 ;  /* 0x000058610a00b986 */ /* 0x000fe2000c101110 */
[----:B-1----:R-:W-:Y:S02]  /*7760*/  F2FP.SATFINITE.E4M3.F32.PACK_AB_MERGE_C R25, RZ, R92, RZ ;  /* 0x0000005cff19723e */ /* 0x002fe400048070ff */
[----:B------:R-:W-:-:S03]  /*7770*/  ISETP.LT.OR P3, PT, R29, 0x61, !P0 ;  /* 0x000000611d00780c */ /* 0x000fc60004761670 */
[----:B------:R1:W-:Y:S01]  /*7780*/  @!P4 STG.E.U8 desc[UR16][R10.64+0x59], R25 ;  /* 0x000059190a00c986 */ /* 0x0003e2000c101110 */
[C---:B------:R-:W-:Y:S02]  /*7790*/  ISETP.LT.OR P4, PT, R29.reuse, 0x62, !P0 ;  /* 0x000000621d00780c */ /* 0x040fe40004781670 */
[----:B0-----:R-:W-:Y:S01]  /*77a0*/  F2FP.SATFINITE.E4M3.F32.PACK_AB_MERGE_C R7, RZ, R90, RZ ;  /* 0x0000005aff07723e */ /* 0x001fe200048070ff */
[----:B------:R-:W-:Y:S01]  /*77b0*/  @!P5 STG.E.U8 desc[UR16][R12.64+0x60], R93 ;  /* 0x0000605d0c00d986 */ /* 0x000fe2000c101110 */
[----:B------:R-:W-:-:S03]  /*77c0*/  ISETP.LT.OR P5, PT, R29, 0x69, !P1 ;  /* 0x000000691d00780c */ /* 0x000fc60004fa1670 */
[----:B------:R0:W-:Y:S01]  /*77d0*/  @!P6 STG.E.U8 desc[UR16][R12.64+0x61], R7 ;  /* 0x000061070c00e986 */ /* 0x0001e2000c101110 */
[C---:B------:R-:W-:Y:S02]  /*77e0*/  ISETP.LT.OR P6, PT, R29.reuse, 0x6a, !P1 ;  /* 0x0000006a1d00780c */ /* 0x040fe40004fc1670 */
[----:B-1----:R-:W-:Y:S01]  /*77f0*/  F2FP.SATFINITE.E4M3.F32.PACK_AB_MERGE_C R25, RZ, R88, RZ ;  /* 0x00000058ff19723e */ /* 0x002fe200048070ff */
[----:B------:R-:W-:Y:S01]  /*7800*/  @!P3 STG.E.U8 desc[UR16][R10.64+0x60], R95 ;  /* 0x0000605f0a00b986 */ /* 0x000fe2000c101110 */
        /* <DEDUP_REMOVED lines=11> */
[----:B------:R-:W-:Y:S01]  /*78c0*/  @!P4 STG.E.U8 desc[UR16][R10.64+0x69], R25 ;  /* 0x000069190a00c986 */ /* 0x000fe2000c101110 */
[C---:B------:R-:W-:Y:S02]  /*78d0*/  ISETP.LT.OR P4, PT, R29.reuse, 0x79, !P1 ;  /* 0x000000791d00780c */ /* 0x040fe40004f81670 */
[C---:B------:R-:W-:Y:S01]  /*78e0*/  ISETP.LT.OR P1, PT, R29.reuse, 0x7a, !P1 ;  /* 0x0000007a1d00780c */ /* 0x040fe20004f21670 */
[----:B------:R1:W-:Y:S01]  /*78f0*/  @!P5 STG.E.U8 desc[UR16][R12.64+0x70], R23 ;  /* 0x000070170c00d986 */ /* 0x0003e2000c101110 */
[C---:B------:R-:W-:Y:S02]  /*7900*/  ISETP.LT.OR P5, PT, R29.reuse, 0x72, !P0 ;  /* 0x000000721d00780c */ /* 0x040fe400047a1670 */
[----:B0-----:R-:W-:Y:S01]  /*7910*/  F2FP.SATFINITE.E4M3.F32.PACK_AB_MERGE_C R7, RZ, R18, RZ ;  /* 0x00000012ff07723e */ /* 0x001fe200048070ff */
[----:B------:R0:W-:Y:S01]  /*7920*/  @!P6 STG.E.U8 desc[UR16][R12.64+0x71], R19 ;  /* 0x000071130c00e986 */ /* 0x0001e2000c101110 */
[C---:B------:R-:W-:Y:S02]  /*7930*/  ISETP.LT.OR P6, PT, R29.reuse, 0x79, !P0 ;  /* 0x000000791d00780c */ /* 0x040fe400047c1670 */
[----:B------:R-:W-:Y:S01]  /*7940*/  ISETP.LT.OR P0, PT, R29, 0x7a, !P0 ;  /* 0x0000007a1d00780c */ /* 0x000fe20004701670 */
[----:B------:R2:W-:Y:S01]  /*7950*/  @!P3 STG.E.U8 desc[UR16][R10.64+0x70], R21 ;  /* 0x000070150a00b986 */ /* 0x0005e2000c101110 */
[----:B-1----:R-:W-:-:S05]  /*7960*/  F2FP.SATFINITE.E4M3.F32.PACK_AB_MERGE_C R23, RZ, R16, RZ ;  /* 0x00000010ff17723e */ /* 0x002fca00048070ff */
[----:B------:R2:W-:Y:S01]  /*7970*/  @!P5 STG.E.U8 desc[UR16][R10.64+0x71], R7 ;  /* 0x000071070a00d986 */ /* 0x0005e2000c101110 */
[----:B0-----:R-:W-:-:S03]  /*7980*/  F2FP.SATFINITE.E4M3.F32.PACK_AB_MERGE_C R19, RZ, R14, RZ ;  /* 0x0000000eff13723e */ /* 0x001fc600048070ff */
[----:B------:R2:W-:Y:S04]  /*7990*/  @!P4 STG.E.U8 desc[UR16][R12.64+0x78], R15 ;  /* 0x0000780f0c00c986 */ /* 0x0005e8000c101110 */
[----:B------:R2:W-:Y:S04]  /*79a0*/  @!P1 STG.E.U8 desc[UR16][R12.64+0x79], R19 ;  /* 0x000079130c009986 */ /* 0x0005e8000c101110 */
[----:B------:R2:W-:Y:S04]  /*79b0*/  @!P6 STG.E.U8 desc[UR16][R10.64+0x78], R17 ;  /* 0x000078110a00e986 */ /* 0x0005e8000c101110 */
[----:B------:R2:W-:Y:S02]  /*79c0*/  @!P0 STG.E.U8 desc[UR16][R10.64+0x79], R23 ;  /* 0x000079170a008986 */ /* 0x0005e4000c101110 */
.L_x_167:
[----:B------:R-:W-:Y:S05]  /*79d0*/  BSYNC B0 ;  /* 0x0000000000007941 */ /* 0x000fea0003800000 */
.L_x_37:
[----:B------:R-:W-:Y:S01]  /*79e0*/  ULDC UR6, c[0x0][0xc] ;  /* 0x0000030000067ab9 */ /* 0x000fe20000000800 */
[----:B------:R-:W-:Y:S01]  /*79f0*/  ULDC UR7, c[0x0][0x10] ;  /* 0x0000040000077ab9 */ /* 0x000fe20000000800 */
[----:B0-2--5:R-:W0:Y:S01]  /*7a00*/  LDC R7, c[0x0][0x14] ;  /* 0x00000500ff077b82 */ /* 0x025e220000000800 */
[----:B------:R-:W-:Y:S01]  /*7a10*/  UIMAD.WIDE.U32 UR6, UR6, UR7, URZ ;  /* 0x00000007060672a5 */ /* 0x000fe2000f8e003f */
[----:B----4-:R-:W-:Y:S01]  /*7a20*/  PRMT R10, RZ, 0x7610, R10 ;  /* 0x00007610ff0a7816 */ /* 0x010fe2000000000a */
[----:B------:R-:W-:-:S04]  /*7a30*/  IMAD.MOV.U32 R11, RZ, RZ, -0x1 ;  /* 0xffffffffff0b7424 */ /* 0x000fc800078e00ff */
[----:B0-----:R-:W-:-:S04]  /*7a40*/  IMAD.WIDE.U32 R2, R7, UR6, R2 ;  /* 0x0000000607027c25 */ /* 0x001fc8000f8e0002 */
[----:B------:R-:W-:Y:S01]  /*7a50*/  IMAD R7, R7, UR7, RZ ;  /* 0x0000000707077c24 */ /* 0x000fe2000f8e02ff */
[----:B------:R-:W-:Y:S02]  /*7a60*/  ULDC.64 UR6, c[0x0][0x650] ;  /* 0x0001940000067ab9 */ /* 0x000fe40000000a00 */
[----:B------:R-:W-:Y:S01]  /*7a70*/  ISETP.GE.U32.AND P0, PT, R2, UR6, PT ;  /* 0x0000000602007c0c */ /* 0x000fe2000bf06070 */
[----:B------:R-:W-:Y:S02]  /*7a80*/  IMAD.IADD R3, R3, 0x1, R7 ;  /* 0x0000000103037824 */ /* 0x000fe400078e0207 */
[----:B------:R-:W-:-:S03]  /*7a90*/  IMAD.MOV.U32 R7, RZ, RZ, -0x1 ;  /* 0xffffffffff077424 */ /* 0x000fc600078e00ff */
[----:B------:R-:W-:-:S13]  /*7aa0*/  ISETP.GE.U32.AND.EX P0, PT, R3, UR7, PT, P0 ;  /* 0x0000000703007c0c */ /* 0x000fda000bf06100 */
[----:B------:R-:W-:Y:S05]  /*7ab0*/  @P0 BRA `(.L_x_168) ;  /* 0x0000000400600947 */ /* 0x000fea0003800000 */
[----:B------:R-:W0:Y:S01]  /*7ac0*/  S2R R22, SR_CTAID.X ;  /* 0x0000000000167919 */ /* 0x000e220000002500 */
[----:B------:R-:W2:Y:S01]  /*7ad0*/  LDC.64 R16, c[0x0][0x628] ;  /* 0x00018a00ff107b82 */ /* 0x000ea20000000a00 */
[----:B------:R-:W-:Y:S01]  /*7ae0*/  ULDC UR6, c[0x0][0x150] ;  /* 0x0000540000067ab9 */ /* 0x000fe20000000800 */
[----:B------:R-:W-:Y:S01]  /*7af0*/  IMAD.MOV.U32 R14, RZ, RZ, R2 ;  /* 0x000000ffff0e7224 */ /* 0x000fe200078e0002 */
[----:B------:R-:W4:Y:S01]  /*7b00*/  S2R R24, SR_CTAID.Y ;  /* 0x0000000000187919 */ /* 0x000f220000002600 */
[----:B------:R-:W-:-:S04]  /*7b10*/  IMAD.MOV.U32 R15, RZ, RZ, R3 ;  /* 0x000000ffff0f7224 */ /* 0x000fc800078e0003 */
[----:B------:R-:W1:Y:S08]  /*7b20*/  LDC R25, c[0x0][0x144] ;  /* 0x00005100ff197b82 */ /* 0x000e700000000800 */
[----:B------:R-:W1:Y:S08]  /*7b30*/  LDC R18, c[0x0][0x630] ;  /* 0x00018c00ff127b82 */ /* 0x000e700000000800 */
[----:B------:R-:W1:Y:S01]  /*7b40*/  LDC.64 R20, c[0x0][0x620] ;  /* 0x00018800ff147b82 */ /* 0x000e620000000a00 */
[----:B--2---:R-:W-:-:S04]  /*7b50*/  ISETP.NE.U32.AND P0, PT, R16, RZ, PT ;  /* 0x000000ff1000720c */ /* 0x004fc80003f05070 */
[----:B------:R-:W-:Y:S02]  /*7b60*/  ISETP.NE.AND.EX P0, PT, R17, RZ, PT, P0 ;  /* 0x000000ff1100720c */ /* 0x000fe40003f05300 */
[----:B0-----:R-:W-:-:S05]  /*7b70*/  I2FP.F32.U32 R7, R22 ;  /* 0x0000001600077245 */ /* 0x001fca0000201000 */
[----:B------:R-:W-:-:S04]  /*7b80*/  FMUL R7, R7, UR6 ;  /* 0x0000000607077c20 */ /* 0x000fc80008400000 */
[----:B------:R0:W2:Y:S02]  /*7b90*/  F2I.U32.TRUNC.NTZ R23, R7 ;  /* 0x0000000700177305 */ /* 0x0000a4000020f000 */
[----:B----4-:R-:W-:Y:S05]  /*7ba0*/  @!P0 BRA `(.L_x_169) ;  /* 0x0000000000288947 */ /* 0x010fea0003800000 */
[----:B0-----:R-:W0:Y:S02]  /*7bb0*/  LDC R7, c[0x0][0x634] ;  /* 0x00018d00ff077b82 */ /* 0x001e240000000800 */
        /* <DEDUP_REMOVED lines=9> */
.L_x_169:
[-CC-:B-1----:R-:W-:Y:S01]  /*7c50*/  SHF.R.U64 R19, R14, R18.reuse, R15.reuse ;  /* 0x000000120e137219 */ /* 0x182fe2000000120f */
[----:B------:R-:W1:Y:S01]  /*7c60*/  LDC.64 R30, c[0x0][0x640] ;  /* 0x00019000ff1e7b82 */ /* 0x000e620000000a00 */
[----:B0-----:R-:W-:Y:S01]  /*7c70*/  SHF.R.U32.HI R7, RZ, R18, R15 ;  /* 0x00000012ff077219 */ /* 0x001fe2000001160f */
[----:B--2---:R-:W-:Y:S01]  /*7c80*/  IMAD.MOV R23, RZ, RZ, -R23 ;  /* 0x000000ffff177224 */ /* 0x004fe200078e0a17 */
[----:B------:R-:W-:Y:S01]  /*7c90*/  IADD3 R13, P0, RZ, -R19, RZ ;  /* 0x80000013ff0d7210 */ /* 0x000fe20007f1e0ff */
[----:B------:R-:W-:Y:S02]  /*7ca0*/  ULDC UR6, c[0x0][0x154] ;  /* 0x0000550000067ab9 */ /* 0x000fe40000000800 */
[----:B------:R-:W-:Y:S02]  /*7cb0*/  IMAD R25, R25, R23, R22 ;  /* 0x0000001719197224 */ /* 0x000fe400078e0216 */
[----:B------:R-:W0:Y:S01]  /*7cc0*/  LDC R14, c[0x0][0x618] ;  /* 0x00018600ff0e7b82 */ /* 0x000e220000000800 */
[----:B------:R-:W-:-:S02]  /*7cd0*/  IMAD.X R7, RZ, RZ, ~R7, P0 ;  /* 0x000000ffff077224 */ /* 0x000fc400000e0e07 */
[----:B------:R-:W-:-:S04]  /*7ce0*/  IMAD.WIDE.U32 R10, R13, R20, R2 ;  /* 0x000000140d0a7225 */ /* 0x000fc800078e0002 */
[----:B------:R-:W-:Y:S01]  /*7cf0*/  IMAD R12, R7, R20, RZ ;  /* 0x00000014070c7224 */ /* 0x000fe200078e02ff */
[----:B---3--:R-:W2:Y:S03]  /*7d00*/  LDC R26, c[0x0][0x608] ;  /* 0x00018200ff1a7b82 */ /* 0x008ea60000000800 */
[----:B------:R-:W-:Y:S02]  /*7d10*/  IMAD R7, R13, R21, R12 ;  /* 0x000000150d077224 */ /* 0x000fe400078e020c */
[----:B------:R-:W-:Y:S02]  /*7d20*/  IMAD.MOV.U32 R13, RZ, RZ, 0x1 ;  /* 0x00000001ff0d7424 */ /* 0x000fe400078e00ff */
[----:B------:R-:W-:Y:S01]  /*7d30*/  IMAD.IADD R7, R11, 0x1, R7 ;  /* 0x000000010b077824 */ /* 0x000fe200078e0207 */
[----:B------:R-:W3:Y:S01]  /*7d40*/  LDC R28, c[0x0][0x658] ;  /* 0x00019600ff1c7b82 */ /* 0x000ee20000000800 */
[----:B------:R-:W-:-:S02]  /*7d50*/  I2FP.F32.U32 R11, R24 ;  /* 0x00000018000b7245 */ /* 0x000fc40000201000 */
[----:B-1----:R-:W-:-:S03]  /*7d60*/  ISETP.NE.U32.AND P0, PT, R30, RZ, PT ;  /* 0x000000ff1e00720c */ /* 0x002fc60003f05070 */
[----:B------:R-:W-:Y:S01]  /*7d70*/  FMUL R12, R11, UR6 ;  /* 0x000000060b0c7c20 */ /* 0x000fe20008400000 */
[----:B------:R-:W-:Y:S01]  /*7d80*/  ISETP.NE.AND.EX P0, PT, R31, RZ, PT, P0 ;  /* 0x000000ff1f00720c */ /* 0x000fe20003f05300 */
[----:B------:R-:W1:Y:S01]  /*7d90*/  LDC R23, c[0x0][0x148] ;  /* 0x00005200ff177b82 */ /* 0x000e620000000800 */
[-CC-:B0-----:R-:W-:Y:S01]  /*7da0*/  SHF.R.U64 R18, R10, R14.reuse, R7.reuse ;  /* 0x0000000e0a127219 */ /* 0x181fe20000001207 */
[----:B------:R0:W4:Y:S01]  /*7db0*/  F2I.U32.TRUNC.NTZ R20, R12 ;  /* 0x0000000c00147305 */ /* 0x000122000020f000 */
[----:B------:R-:W-:Y:S01]  /*7dc0*/  SHF.R.U32.HI R7, RZ, R14, R7 ;  /* 0x0000000eff077219 */ /* 0x000fe20000011607 */
[----:B------:R-:W-:-:S04]  /*7dd0*/  IMAD.MOV.U32 R11, RZ, RZ, -0x1 ;  /* 0xffffffffff0b7424 */ /* 0x000fc800078e00ff */
[----:B------:R-:W0:Y:S01]  /*7de0*/  LDC R22, c[0x0][0x600] ;  /* 0x00018000ff167b82 */ /* 0x000e220000000800 */
[-CC-:B--2---:R-:W-:Y:S02]  /*7df0*/  SHF.R.U64 R16, R18, R26.reuse, R7.reuse ;  /* 0x0000001a12107219 */ /* 0x184fe40000001207 */
[----:B------:R-:W-:-:S05]  /*7e00*/  SHF.R.U32.HI R7, RZ, R26, R7 ;  /* 0x0000001aff077219 */ /* 0x000fca0000011607 */
[----:B------:R-:W2:Y:S01]  /*7e10*/  LDC R29, c[0x0][0x648] ;  /* 0x00019200ff1d7b82 */ /* 0x000ea20000000800 */
[-C--:B---3--:R-:W-:Y:S02]  /*7e20*/  SHF.L.U32 R10, R11, R28.reuse, RZ ;  /* 0x0000001c0b0a7219 */ /* 0x088fe400000006ff */
[--C-:B------:R-:W-:Y:S02]  /*7e30*/  SHF.R.U64 R21, R16, R28, R7.reuse ;  /* 0x0000001c10157219 */ /* 0x100fe40000001207 */
[----:B------:R-:W-:Y:S02]  /*7e40*/  LOP3.LUT R27, RZ, R10, RZ, 0x33, !PT ;  /* 0x0000000aff1b7212 */ /* 0x000fe400078e33ff */
[-C--:B------:R-:W-:Y:S01]  /*7e50*/  SHF.R.U32.HI R11, RZ, R28.reuse, R7 ;  /* 0x0000001cff0b7219 */ /* 0x080fe20000011607 */
[----:B------:R-:W3:Y:S01]  /*7e60*/  LDC R32, c[0x0][0x638] ;  /* 0x00018e00ff207b82 */ /* 0x000ee20000000800 */
[----:B------:R-:W-:Y:S01]  /*7e70*/  SHF.L.U32 R26, R13, R28, RZ ;  /* 0x0000001c0d1a7219 */ /* 0x000fe200000006ff */
[----:B------:R-:W-:-:S06]  /*7e80*/  IMAD.MOV.U32 R10, RZ, RZ, R21 ;  /* 0x000000ffff0a7224 */ /* 0x000fcc00078e0015 */
[----:B------:R-:W0:Y:S01]  /*7e90*/  LDC R33, c[0x0][0x610] ;  /* 0x00018400ff217b82 */ /* 0x000e220000000800 */
[----:B----4-:R-:W-:Y:S05]  /*7ea0*/  @!P0 BRA `(.L_x_170) ;  /* 0x0000000000288947 */ /* 0x010fea0003800000 */
[----:B------:R-:W4:Y:S02]  /*7eb0*/  LDC R10, c[0x0][0x64c] ;  /* 0x00019300ff0a7b82 */ /* 0x000f240000000800 */
[----:B----4-:R-:W-:-:S05]  /*7ec0*/  IADD3 R7, P0, R21, R10, RZ ;  /* 0x0000000a15077210 */ /* 0x010fca0007f1e0ff */
[----:B------:R-:W-:-:S04]  /*7ed0*/  IMAD.X R17, RZ, RZ, R11, P0 ;  /* 0x000000ffff117224 */ /* 0x000fc800000e060b */
[----:B------:R-:W-:-:S04]  /*7ee0*/  IMAD.WIDE.U32 R10, R17, R30, RZ ;  /* 0x0000001e110a7225 */ /* 0x000fc800078e00ff */
[----:B0-----:R-:W-:-:S04]  /*7ef0*/  IMAD.WIDE.U32 R12, P0, R7, R31, R10 ;  /* 0x0000001f070c7225 */ /* 0x001fc8000780000a */
[----:B------:R-:W-:-:S04]  /*7f00*/  IMAD.WIDE.U32 R10, R7, R30, RZ ;  /* 0x0000001e070a7225 */ /* 0x000fc800078e00ff */
[----:B------:R-:W-:Y:S01]  /*7f10*/  IMAD.X R15, RZ, RZ, RZ, P0 ;  /* 0x000000ffff0f7224 */ /* 0x000fe200000e06ff */
[----:B------:R-:W-:Y:S01]  /*7f20*/  IADD3 RZ, P0, R11, R12, RZ ;  /* 0x0000000c0bff7210 */ /* 0x000fe20007f1e0ff */
[----:B------:R-:W-:-:S04]  /*7f30*/  IMAD.MOV.U32 R14, RZ, RZ, R13 ;  /* 0x000000ffff0e7224 */ /* 0x000fc800078e000d */
[----:B------:R-:W-:-:S08]  /*7f40*/  IMAD.WIDE.U32.X R10, R17, R31, R14, P0 ;  /* 0x0000001f110a7225 */ /* 0x000fd000000e040e */
.L_x_170:
[----:B--2---:R-:W-:Y:S01]  /*7f50*/  SHF.R.U64 R7, R10, R29, R11 ;  /* 0x0000001d0a077219 */ /* 0x004fe2000000120b */
[----:B0-----:R-:W-:Y:S01]  /*7f60*/  VIADD R11, R22, 0xffffffff ;  /* 0xffffffff160b7836 */ /* 0x001fe20000000000 */
[----:B------:R-:W-:Y:S01]  /*7f70*/  LOP3.LUT R28, R16, R27, RZ, 0xc0, !PT ;  /* 0x0000001b101c7212 */ /* 0x000fe200078ec0ff */
[----:B------:R-:W-:Y:S02]  /*7f80*/  IMAD.MOV R20, RZ, RZ, -R20 ;  /* 0x000000ffff147224 */ /* 0x000fe400078e0a14 */
[----:B------:R-:W-:Y:S01]  /*7f90*/  IMAD.MOV R10, RZ, RZ, -R7 ;  /* 0x000000ffff0a7224 */ /* 0x000fe200078e0a07 */
[----:B------:R-:W-:Y:S01]  /*7fa0*/  LOP3.LUT R18, R18, R11, RZ, 0xc0, !PT ;  /* 0x0000000b12127212 */ /* 0x000fe200078ec0ff */
[----:B------:R-:W-:Y:S02]  /*7fb0*/  IMAD R28, R26, R7, R28 ;  /* 0x000000071a1c7224 */ /* 0x000fe400078e021c */
[----:B-1----:R-:W-:Y:S02]  /*7fc0*/  @P2 IMAD R25, R23, R20, R24 ;  /* 0x0000001417192224 */ /* 0x002fe400078e0218 */
[----:B---3--:R-:W-:-:S02]  /*7fd0*/  IMAD R7, R10, R32, R21 ;  /* 0x000000200a077224 */ /* 0x008fc400078e0215 */
[----:B------:R-:W-:Y:S02]  /*7fe0*/  IMAD R28, R28, R33, R25 ;  /* 0x000000211c1c7224 */ /* 0x000fe400078e0219 */
[----:B------:R-:W-:Y:S02]  /*7ff0*/  IMAD R7, R7, R22, R18 ;  /* 0x0000001607077224 */ /* 0x000fe400078e0212 */
[----:B------:R-:W-:-:S03]  /*8000*/  IMAD.MOV.U32 R10, RZ, RZ, 0x1 ;  /* 0x00000001ff0a7424 */ /* 0x000fc600078e00ff */
[----:B------:R-:W-:Y:S02]  /*8010*/  SEL R11, R7, R28, !P2 ;  /* 0x0000001c070b7207 */ /* 0x000fe40005000000 */
[----:B------:R-:W-:Y:S01]  /*8020*/  SEL R28, R28, R7, !P2 ;  /* 0x000000071c1c7207 */ /* 0x000fe20005000000 */
[----:B------:R-:W-:-:S07]  /*8030*/  IMAD.MOV.U32 R7, RZ, RZ, R19 ;  /* 0x000000ffff077224 */ /* 0x000fce00078e0013 */
.L_x_168:
[----:B------:R-:W-:Y:S01]  /*8040*/  LOP3.LUT P0, RZ, R10, 0xff, RZ, 0xc0, !PT ;  /* 0x000000ff0aff7812 */ /* 0x000fe2000780c0ff */
[----:B------:R-:W-:-:S12]  /*8050*/  IMAD.MOV.U32 R10, RZ, RZ, R28 ;  /* 0x000000ffff0a7224 */ /* 0x000fd800078e001c */
[----:B------:R-:W-:Y:S05]  /*8060*/  @P0 BRA `(.L_x_171) ;  /* 0xffffff9000780947 */ /* 0x000fea000383ffff */
[----:B------:R-:W-:Y:S05]  /*8070*/  EXIT ;  /* 0x000000000000794d */ /* 0x000fea0003800000 */
.L_x_7:
        /* <DEDUP_REMOVED lines=26> */
.L_x_173:
[----:B------:R-:W0:Y:S01]  /*8220*/  LDC.64 R28, c[0x0][0x640] ;  /* 0x00019000ff1c7b82 */ /* 0x000e220000000a00 */
[-CC-:B------:R-:W-:Y:S01]  /*8230*/  SHF.R.U64 R21, R16, R6.reuse, R17.reuse ;  /* 0x0000000610157219 */ /* 0x180fe20000001211 */
[----:B------:R-:W-:Y:S01]  /*8240*/  IMAD.MOV.U32 R31, RZ, RZ, 0x1 ;  /* 0x00000001ff1f7424 */ /* 0x000fe200078e00ff */
[----:B------:R-:W-:Y:S02]  /*8250*/  SHF.R.U32.HI R5, RZ, R6, R17 ;  /* 0x00000006ff057219 */ /* 0x000fe40000011611 */
        /* <DEDUP_REMOVED lines=9> */
[----:B0-----:R-:W-:Y:S01]  /*82f0*/  ISETP.NE.U32.AND P0, PT, R28, RZ, PT ;  /* 0x000000ff1c00720c */ /* 0x001fe20003f05070 */
[----:B------:R-:W-:-:S03]  /*8300*/  IMAD.MOV.U32 R11, RZ, RZ, -0x1 ;  /* 0xffffffffff0b7424 */ /* 0x000fc600078e00ff */
[----:B------:R-:W-:Y:S02]  /*8310*/  ISETP.NE.AND.EX P0, PT, R29, RZ, PT, P0 ;  /* 0x000000ff1d00720c */ /* 0x000fe40003f05300 */
[----:B------:R-:W0:Y:S01]  /*8320*/  LDC R24, c[0x0][0x600] ;  /* 0x00018000ff187b82 */ /* 0x000e220000000800 */
[-CC-:B-1----:R-:W-:Y:S02]  /*8330*/  SHF.R.U64 R18, R10, R14.reuse, R5.reuse ;  /* 0x0000000e0a127219 */ /* 0x182fe40000001205 */
[----:B------:R-:W-:-:S05]  /*8340*/  SHF.R.U32.HI R5, RZ, R14, R5 ;  /* 0x0000000eff057219 */ /* 0x000fca0000011605 */
        /* <DEDUP_REMOVED lines=21> */
.L_x_174:
[----:B-1----:R-:W-:Y:S01]  /*84a0*/  SHF.R.U64 R6, R10, R25, R11 ;  /* 0x000000190a067219 */ /* 0x002fe2000000120b */
[----:B0-----:R-:W-:Y:S01]  /*84b0*/  VIADD R11, R24, 0xffffffff ;  /* 0xffffffff180b7836 */ /* 0x001fe20000000000 */
[----:B------:R-:W-:Y:S01]  /*84c0*/  SHF.L.U32 R9, R31, R26, RZ ;  /* 0x0000001a1f097219 */ /* 0x000fe200000006ff */
[----:B------:R-:W-:Y:S01]  /*84d0*/  @P2 IMAD R12, R13, R20, R8 ;  /* 0x000000140d0c2224 */ /* 0x000fe200078e0208 */
[----:B------:R-:W-:Y:S01]  /*84e0*/  LOP3.LUT R5, R22, R33, RZ, 0xc0, !PT ;  /* 0x0000002116057212 */ /* 0x000fe200078ec0ff */
[----:B------:R-:W-:Y:S01]  /*84f0*/  IMAD.MOV R10, RZ, RZ, -R6 ;  /* 0x000000ffff0a7224 */ /* 0x000fe200078e0a06 */
[----:B------:R-:W-:Y:S01]  /*8500*/  LOP3.LUT R18, R18, R11, RZ, 0xc0, !PT ;  /* 0x0000000b12127212 */ /* 0x000fe200078ec0ff */
[----:B------:R-:W-:Y:S02]  /*8510*/  IMAD.MOV.U32 R8, RZ, RZ, 0x1 ;  /* 0x00000001ff087424 */ /* 0x000fe400078e00ff */
[----:B------:R-:W-:Y:S02]  /*8520*/  IMAD R9, R9, R6, R5 ;  /* 0x0000000609097224 */ /* 0x000fe400078e0205 */
[----:B--2---:R-:W-:-:S02]  /*8530*/  IMAD R5, R10, R27, R23 ;  /* 0x0000001b0a057224 */ /* 0x004fc400078e0217 */
[----:B---3--:R-:W-:Y:S02]  /*8540*/  IMAD R6, R9, R30, R12 ;  /* 0x0000001e09067224 */ /* 0x008fe400078e020c */
[----:B------:R-:W-:Y:S01]  /*8550*/  IMAD R9, R5, R24, R18 ;  /* 0x0000001805097224 */ /* 0x000fe200078e0212 */
[----:B------:R-:W-:Y:S01]  /*8560*/  PRMT R5, R8, 0x7610, R5 ;  /* 0x0000761008057816 */ /* 0x000fe20000000005 */
[----:B------:R-:W-:-:S03]  /*8570*/  IMAD.MOV.U32 R16, RZ, RZ, R21 ;  /* 0x000000ffff107224 */ /* 0x000fc600078e0015 */
[----:B------:R-:W-:Y:S02]  /*8580*/  SEL R17, R9, R6, !P2 ;  /* 0x0000000609117207 */ /* 0x000fe40005000000 */
[----:B------:R-:W-:-:S07]  /*8590*/  SEL R6, R6, R9, !P2 ;  /* 0x0000000906067207 */ /* 0x000fce0005000000 */
.L_x_172:
[----:B------:R-:W-:-:S08]  /*85a0*/  NOP ;  /* 0x0000000000007918 */ /* 0x000fd00000000000 */
[----:B------:R-:W0:-:S00]  /*85b0*/  USETMAXREG.DEALLOC.CTAPOOL 0x28 ;  /* 0x00000028000079c8 */ /* 0x000e0000080e0500 */
[----:B0-----:R-:W-:-:S13]  /*85c0*/  ISETP.NE.AND P0, PT, R7, RZ, PT ;  /* 0x000000ff0700720c */ /* 0x001fda0003f05270 */
[----:B------:R-:W-:Y:S05]  /*85d0*/  @P0 EXIT ;  /* 0x000000000000094d */ /* 0x000fea0003800000 */
[----:B------:R-:W-:Y:S01]  /*85e0*/  LOP3.LUT P0, RZ, R5, 0xff, RZ, 0xc0, !PT ;  /* 0x000000ff05ff7812 */ /* 0x000fe2000780c0ff */
[----:B------:R-:W-:Y:S02]  /*85f0*/  IMAD.MOV.U32 R11, RZ, RZ, 0x1 ;  /* 0x00000001ff0b7424 */ /* 0x000fe400078e00ff */
[----:B------:R-:W-:-:S10]  /*8600*/  IMAD.MOV.U32 R15, RZ, RZ, RZ ;  /* 0x000000ffff0f7224 */ /* 0x000fd400078e00ff */
[----:B------:R-:W-:Y:S05]  /*8610*/  @!P0 BRA `(.L_x_175) ;  /* 0x0000000c008c8947 */ /* 0x000fea0003800000 */
[----:B------:R-:W0:Y:S01]  /*8620*/  LDC R5, c[0x0][0x28c] ;  /* 0x0000a300ff057b82 */ /* 0x000e220000000800 */
[----:B------:R-:W-:Y:S01]  /*8630*/  UMOV UR17, 0x1 ;  /* 0x0000000100117882 */ /* 0x000fe20000000000 */
[----:B------:R-:W-:Y:S01]  /*8640*/  ULDC UR9, c[0x0][0xc] ;  /* 0x0000030000097ab9 */ /* 0x000fe20000000800 */
[----:B------:R-:W-:Y:S01]  /*8650*/  ULDC UR15, c[0x0][0x10] ;  /* 0x00000400000f7ab9 */ /* 0x000fe20000000800 */
[----:B------:R-:W-:Y:S01]  /*8660*/  ULDC UR5, c[0x0][0x658] ;  /* 0x0001960000057ab9 */ /* 0x000fe20000000800 */
[----:B------:R-:W-:Y:S01]  /*8670*/  UMOV UR7, 0xffffffff ;  /* 0xffffffff00077882 */ /* 0x000fe20000000000 */
[----:B------:R-:W-:Y:S01]  /*8680*/  BSSY B0, `(.L_x_175) ;  /* 0x00000dc000007945 */ /* 0x000fe20003800000 */
[----:B------:R-:W-:Y:S01]  /*8690*/  USHF.L.U32 UR7, UR7, UR5, URZ ;  /* 0x0000000507077299 */ /* 0x000fe2000800063f */
[----:B------:R-:W1:Y:S01]  /*86a0*/  S2UR UR8, SR_CgaCtaId ;  /* 0x00000000000879c3 */ /* 0x000e620000008800 */
[----:B------:R-:W-:Y:S01]  /*86b0*/  IMAD.MOV.U32 R13, RZ, RZ, 0x1 ;  /* 0x00000001ff0d7424 */ /* 0x000fe200078e00ff */
[----:B------:R-:W-:Y:S01]  /*86c0*/  LOP3.LUT R14, R4, 0x2, RZ, 0xfc, !PT ;  /* 0x00000002040e7812 */ /* 0x000fe200078efcff */
[----:B------:R-:W-:Y:S01]  /*86d0*/  IMAD.MOV.U32 R11, RZ, RZ, 0x1 ;  /* 0x00000001ff0b7424 */ /* 0x000fe200078e00ff */
[----:B------:R-:W-:Y:S01]  /*86e0*/  ULDC UR4, c[0x0][0x600] ;  /* 0x0001800000047ab9 */ /* 0x000fe20000000800 */
[----:B------:R-:W-:Y:S01]  /*86f0*/  IMAD.MOV.U32 R15, RZ, RZ, RZ ;  /* 0x000000ffff0f7224 */ /* 0x000fe200078e00ff */
[----:B------:R-:W-:Y:S01]  /*8700*/  UMOV UR16, 0x1111 ;  /* 0x0000111100107882 */ /* 0x000fe20000000000 */
[----:B------:R-:W-:-:S02]  /*8710*/  UIADD3 UR4, UR4, -0x1, URZ ;  /* 0xffffffff04047890 */ /* 0x000fc4000fffe03f */
[----:B------:R-:W-:Y:S02]  /*8720*/  USHF.L.U32 UR5, UR17, UR5, URZ ;  /* 0x0000000511057299 */ /* 0x000fe4000800063f */
[----:B------:R-:W-:Y:S01]  /*8730*/  ULOP3.LUT UR7, URZ, UR7, URZ, 0x33, !UPT ;  /* 0x000000073f077292 */ /* 0x000fe2000f8e333f */
[----:B------:R-:W-:Y:S01]  /*8740*/  ULDC.64 UR30, c[0x0][0x198] ;  /* 0x00006600001e7ab9 */ /* 0x000fe20000000a00 */
[----:B0-----:R-:W-:-:S05]  /*8750*/  VIADD R5, R5, 0x7f ;  /* 0x0000007f05057836 */ /* 0x001fca0000000000 */
[----:B------:R-:W-:Y:S01]  /*8760*/  SHF.R.S32.HI R8, RZ, 0x1f, R5 ;  /* 0x0000001fff087819 */ /* 0x000fe20000011405 */
[----:B-1----:R-:W-:-:S03]  /*8770*/  USHF.R.U32.HI UR27, URZ, 0x2, UR8 ;  /* 0x000000023f1b7899 */ /* 0x002fc60008011608 */
[----:B------:R-:W-:Y:S01]  /*8780*/  LEA.HI R8, R8, R5, RZ, 0x7 ;  /* 0x0000000508087211 */ /* 0x000fe200078f38ff */
[----:B------:R-:W-:Y:S02]  /*8790*/  ULOP3.LUT UR10, UR8, 0x3, URZ, 0xc0, !UPT ;  /* 0x00000003080a7892 */ /* 0x000fe4000f8ec03f */
[----:B------:R-:W-:Y:S01]  /*87a0*/  USHF.L.U32 UR6, UR8, 0x5, URZ ;  /* 0x0000000508067899 */ /* 0x000fe2000800063f */
[----:B------:R-:W-:Y:S01]  /*87b0*/  SHF.R.S32.HI R10, RZ, 0x7, R8 ;  /* 0x00000007ff0a7819 */ /* 0x000fe20000011408 */
[----:B------:R-:W-:Y:S02]  /*87c0*/  USHF.L.U32 UR28, UR8, 0xc, URZ ;  /* 0x0000000c081c7899 */ /* 0x000fe4000800063f */
[----:B------:R-:W-:Y:S02]  /*87d0*/  ULOP3.LUT UR8, UR8, 0xfffffffc, URZ, 0xc0, !UPT ;  /* 0xfffffffc08087892 */ /* 0x000fe4000f8ec03f */
[----:B------:R-:W-:Y:S01]  /*87e0*/  UISETP.GT.U32.AND UP0, UPT, UR10, 0xffff, UPT ;  /* 0x0000ffff0a00788c */ /* 0x000fe2000bf04070 */
[----:B------:R-:W-:Y:S01]  /*87f0*/  VIADD R5, R10, 0x1 ;  /* 0x000000010a057836 */ /* 0x000fe20000000000 */
[----:B------:R-:W-:-:S02]  /*8800*/  ULOP3.LUT UR12, UR8, 0x1, URZ, 0xfc, !UPT ;  /* 0x00000001080c7892 */ /* 0x000fc4000f8efc3f */
[----:B------:R-:W-:Y:S02]  /*8810*/  ULOP3.LUT UR13, UR8, 0x2, URZ, 0xfc, !UPT ;  /* 0x00000002080d7892 */ /* 0x000fe4000f8efc3f */
[----:B------:R-:W-:Y:S02]  /*8820*/  USHF.L.U32 UR11, UR17, UR8, URZ ;  /* 0x00000008110b7299 */ /* 0x000fe4000800063f */
[----:B------:R-:W-:Y:S02]  /*8830*/  ULOP3.LUT UR14, UR8, 0x3, URZ, 0xfc, !UPT ;  /* 0x00000003080e7892 */ /* 0x000fe4000f8efc3f */
[----:B------:R-:W-:Y:S02]  /*8840*/  UIMAD.WIDE.U32 UR8, UR9, UR15, URZ ;  /* 0x0000000f090872a5 */ /* 0x000fe4000f8e003f */
[----:B------:R-:W-:Y:S02]  /*8850*/  USHF.L.U32 UR12, UR17, UR12, URZ ;  /* 0x0000000c110c7299 */ /* 0x000fe4000800063f */
[----:B------:R-:W-:-:S02]  /*8860*/  USHF.L.U32 UR13, UR17, UR13, URZ ;  /* 0x0000000d110d7299 */ /* 0x000fc4000800063f */
[----:B------:R-:W-:Y:S01]  /*8870*/  USEL UR10, UR10, 0xffff, !UP0 ;  /* 0x0000ffff0a0a7887 */ /* 0x000fe2000c000000 */
[----:B------:R-:W-:Y:S01]  /*8880*/  ULDC UR15, c[0x0][0x14] ;  /* 0x00000500000f7ab9 */ /* 0x000fe20000000800 */
[----:B------:R-:W-:Y:S02]  /*8890*/  USHF.L.U32 UR14, UR17, UR14, URZ ;  /* 0x0000000e110e7299 */ /* 0x000fe4000800063f */
[----:B------:R-:W-:Y:S02]  /*88a0*/  UIMAD.WIDE.U32 UR22, UR8, UR15, URZ ;  /* 0x0000000f081672a5 */ /* 0x000fe4000f8e003f */
[----:B------:R-:W-:Y:S02]  /*88b0*/  UIMAD UR8, UR9, UR15, URZ ;  /* 0x0000000f090872a4 */ /* 0x000fe4000f8e023f */
[----:B------:R-:W-:Y:S02]  /*88c0*/  ULOP3.LUT UR11, UR13, UR11, UR12, 0xfe, !UPT ;  /* 0x0000000b0d0b7292 */ /* 0x000fe4000f8efe0c */
[----:B------:R-:W-:-:S02]  /*88d0*/  ULOP3.LUT UR10, UR10, 0xffff, URZ, 0xc0, !UPT ;  /* 0x0000ffff0a0a7892 */ /* 0x000fc4000f8ec03f */
[----:B------:R-:W-:Y:S02]  /*88e0*/  ULOP3.LUT UR6, UR6, 0x60, URZ, 0xc0, !UPT ;  /* 0x0000006006067892 */ /* 0x000fe4000f8ec03f */
[----:B------:R-:W-:Y:S02]  /*88f0*/  UIADD3 UR13, UR23, UR8, URZ ;  /* 0x00000008170d7290 */ /* 0x000fe4000fffe03f */
[----:B------:R-:W-:Y:S02]  /*8900*/  ULOP3.LUT UR14, UR11, UR14, URZ, 0xfc, !UPT ;  /* 0x0000000e0b0e7292 */ /* 0x000fe4000f8efc3f */
[----:B------:R-:W-:-:S12]  /*8910*/  USHF.L.U32 UR15, UR16, UR10, URZ ;  /* 0x0000000a100f7299 */ /* 0x000fd8000800063f */
.L_x_186:
[----:B------:R-:W-:-:S03]  /*8920*/  UMOV UR8, 0xffffffff ;  /* 0xffffffff00087882 */ /* 0x000fc60000000000 */
[----:B------:R-:W-:Y:S05]  /*8930*/  BRA.DIV UR8, `(.L_x_176) ;  /* 0x0000001208207947 */ /* 0x000fea000b800000 */
[----:B------:R-:W-:-:S13]  /*8940*/  ELECT P0, URZ, PT ;  /* 0x00000000003f782f */ /* 0x000fda0003800000 */
.L_x_200:
[----:B------:R-:W0:Y:S01]  /*8950*/  LDC R7, c[0x0][0x28c] ;  /* 0x0000a300ff077b82 */ /* 0x000e220000000800 */
[----:B------:R-:W-:Y:S01]  /*8960*/  BSSY B1, `(.L_x_177) ;  /* 0x000003b000017945 */ /* 0x000fe20003800000 */
[----:B0-----:R-:W-:-:S13]  /*8970*/  ISETP.LT.OR P0, PT, R7, 0x1, !P0 ;  /* 0x000000010700780c */ /* 0x001fda0004701670 */
[----:B------:R-:W-:Y:S05]  /*8980*/  @P0 BRA `(.L_x_178) ;  /* 0x0000000000e00947 */ /* 0x000fea0003800000 */
[----:B------:R-:W-:Y:S01]  /*8990*/  LEA R9, R6, UR27, 0x2 ;  /* 0x0000001b06097c11 */ /* 0x000fe2000f8e10ff */
[----:B------:R-:W-:Y:S01]  /*89a0*/  IMAD.MOV.U32 R21, RZ, RZ, RZ ;  /* 0x000000ffff157224 */ /* 0x000fe200078e00ff */
[----:B------:R-:W-:Y:S01]  /*89b0*/  LEA R17, R17, UR6, 0x7 ;  /* 0x0000000611117c11 */ /* 0x000fe2000f8e38ff */
[----:B------:R-:W-:Y:S02]  /*89c0*/  IMAD.MOV.U32 R6, RZ, RZ, R5 ;  /* 0x000000ffff067224 */ /* 0x000fe400078e0005 */
[----:B------:R-:W-:Y:S02]  /*89d0*/  IMAD.MOV.U32 R7, RZ, RZ, R11 ;  /* 0x000000ffff077224 */ /* 0x000fe400078e000b */
[----:B------:R-:W-:Y:S02]  /*89e0*/  IMAD.MOV.U32 R8, RZ, RZ, R15 ;  /* 0x000000ffff087224 */ /* 0x000fe400078e000f */
[----:B------:R-:W-:-:S07]  /*89f0*/  IMAD.SHL.U32 R18, R9, 0x20, RZ ;  /* 0x0000002009127824 */ /* 0x000fce00078e00ff */
.L_x_181:
[----:B------:R-:W0:Y:S01]  /*8a00*/  S2R R12, SR_CgaCtaId ;  /* 0x00000000000c7919 */ /* 0x000e220000008800 */
[----:B------:R-:W-:Y:S02]  /*8a10*/  MOV R9, 0x400 ;  /* 0x0000040000097802 */ /* 0x000fe40000000f00 */
[----:B------:R-:W-:Y:S02]  /*8a20*/  LOP3.LUT P1, RZ, R0, 0x7f, RZ, 0xc0, !PT ;  /* 0x0000007f00ff7812 */ /* 0x000fe4000782c0ff */
[----:B0-----:R-:W-:Y:S02]  /*8a30*/  LEA R19, R12, R9, 0x18 ;  /* 0x000000090c137211 */ /* 0x001fe400078ec0ff */
[----:B------:R-:W-:-:S09]  /*8a40*/  SHF.L.U32 R9, R7, 0x1f, RZ ;  /* 0x0000001f07097819 */ /* 0x000fd200000006ff */
[----:B------:R-:W0:Y:S01]  /*8a50*/  @!P1 LDC R12, c[0x0][0x500] ;  /* 0x00014000ff0c9b82 */ /* 0x000e220000000800 */
[----:B------:R-:W-:-:S04]  /*8a60*/  IMAD R20, R8, 0x8, R19 ;  /* 0x0000000808147824 */ /* 0x000fc800078e0213 */
[----:B------:R-:W1:Y:S02]  /*8a70*/  SYNCS.PHASECHK.TRANS64.TRYWAIT P0, [R20+URZ+0x38], R9 ;  /* 0x00003809140075a7 */ /* 0x000e64000800017f */
[----:B-1----:R-:W-:Y:S05]  /*8a80*/  @!P0 BRA `(.L_x_179) ;  /* 0x0000000c00ec8947 */ /* 0x002fea0003800000 */
.L_x_201:
[----:B-1----:R-:W-:Y:S01]  /*8a90*/  PRMT R9, R14, 0x9910, RZ ;  /* 0x000099100e097816 */ /* 0x002fe200000000ff */
[----:B0-----:R0:W-:Y:S03]  /*8aa0*/  @!P1 SYNCS.ARRIVE.TRANS64 RZ, [R20+URZ], R12 ;  /* 0x0000000c14ff99a7 */ /* 0x0011e6000800003f */
[----:B------:R-:W-:-:S13]  /*8ab0*/  ISETP.NE.AND P0, PT, R9, 0x2, PT ;  /* 0x000000020900780c */ /* 0x000fda0003f05270 */
[----:B0-----:R-:W-:Y:S05]  /*8ac0*/  @P0 BRA `(.L_x_180) ;  /* 0x0000000000040947 */ /* 0x001fea0003800000 */
[----:B------:R-:W-:Y:S01]  /*8ad0*/  BPT.TRAP 0x1 ;  /* 0x000000040000795c */ /* 0x000fe20000300000 */
.L_x_180:
[----:B------:R-:W-:Y:S01]  /*8ae0*/  R2UR UR8, R8 ;  /* 0x00000000080872ca */ /* 0x000fe200000e0000 */
[----:B------:R-:W-:Y:S01]  /*8af0*/  VIADD R6, R6, 0xffffffff ;  /* 0xffffffff06067836 */ /* 0x000fe20000000000 */
[----:B------:R-:W-:Y:S01]  /*8b00*/  R2UR UR24, R19 ;  /* 0x00000000131872ca */ /* 0x000fe200000e0000 */
[----:B------:R-:W-:Y:S01]  /*8b10*/  UIADD3 UR16, UP0, UR30, 0xf0, URZ ;  /* 0x000000f01e107890 */ /* 0x000fe2000ff1e03f */
[----:B------:R-:W-:Y:S01]  /*8b20*/  R2UR UR25, R18 ;  /* 0x00000000121972ca */ /* 0x000fe200000e0000 */
[----:B------:R-:W-:Y:S01]  /*8b30*/  UIADD3 UR32, UP1, UR30, 0x1f0, URZ ;  /* 0x000001f01e207890 */ /* 0x000fe2000ff3e03f */
[----:B------:R-:W-:Y:S01]  /*8b40*/  R2UR UR9, R20 ;  /* 0x00000000140972ca */ /* 0x000fe200000e0000 */
[----:B------:R-:W-:Y:S01]  /*8b50*/  UIADD3.X UR17, URZ, UR31, URZ, UP0, !UPT ;  /* 0x0000001f3f117290 */ /* 0x000fe200087fe43f */
[----:B------:R-:W-:Y:S01]  /*8b60*/  R2UR UR10, R21 ;  /* 0x00000000150a72ca */ /* 0x000fe200000e0000 */
[----:B------:R-:W-:Y:S01]  /*8b70*/  UPRMT UR20, URZ, 0x5410, UR15 ;  /* 0x000054103f147896 */ /* 0x000fe2000800000f */
[----:B------:R-:W-:Y:S01]  /*8b80*/  R2UR UR12, R16 ;  /* 0x00000000100c72ca */ /* 0x000fe200000e0000 */
[----:B------:R-:W-:Y:S01]  /*8b90*/  VIADD R8, R8, 0x1 ;  /* 0x0000000108087836 */ /* 0x000fe20000000000 */
[----:B------:R-:W-:Y:S01]  /*8ba0*/  R2UR UR26, R17 ;  /* 0x00000000111a72ca */ /* 0x000fe200000e0000 */
[----:B------:R-:W-:Y:S01]  /*8bb0*/  USHF.L.U32 UR8, UR8, 0xe, URZ ;  /* 0x0000000e08087899 */ /* 0x000fe2000800063f */
[----:B------:R-:W-:Y:S01]  /*8bc0*/  ISETP.GT.AND P1, PT, R6, 0x1, PT ;  /* 0x000000010600780c */ /* 0x000fe20003f24270 */
[----:B------:R-:W-:Y:S01]  /*8bd0*/  UPRMT UR29, URZ, 0x5410, UR14 ;  /* 0x000054103f1d7896 */ /* 0x000fe2000800000e */
[C---:B------:R-:W-:Y:S01]  /*8be0*/  ISETP.NE.AND P0, PT, R8.reuse, 0x7, PT ;  /* 0x000000070800780c */ /* 0x040fe20003f05270 */
[----:B------:R-:W-:Y:S01]  /*8bf0*/  ULEA UR11, UR27, UR8, 0xc ;  /* 0x000000081b0b7291 */ /* 0x000fe2000f8e603f */
[----:B------:R-:W-:Y:S01]  /*8c00*/  VIADD R21, R21, 0x80 ;  /* 0x0000008015157836 */ /* 0x000fe20000000000 */
[----:B------:R-:W-:Y:S01]  /*8c10*/  ULOP3.LUT UR8, UR8, 0x3000, UR28, 0xf8, !UPT ;  /* 0x0000300008087892 */ /* 0x000fe2000f8ef81c */
[----:B------:R-:W-:Y:S01]  /*8c20*/  SEL R12, RZ, 0x1, P0 ;  /* 0x00000001ff0c7807 */ /* 0x000fe20000000000 */
[----:B------:R-:W-:Y:S01]  /*8c30*/  UIADD3 UR21, UR24, 0x180, UR11 ;  /* 0x0000018018157890 */ /* 0x000fe2000fffe00b */
[----:B------:R-:W-:Y:S01]  /*8c40*/  SEL R8, R8, RZ, P0 ;  /* 0x000000ff08087207 */ /* 0x000fe20000000000 */
[----:B------:R-:W-:Y:S01]  /*8c50*/  UIADD3 UR24, UR24, 0x1c180, UR8 ;  /* 0x0001c18018187890 */ /* 0x000fe2000fffe008 */
[----:B------:R-:W-:Y:S01]  /*8c60*/  LOP3.LUT R7, R7, R12, RZ, 0x3c, !PT ;  /* 0x0000000c07077212 */ /* 0x000fe200078e3cff */
[----:B------:R-:W-:Y:S01]  /*8c70*/  UIADD3.X UR33, URZ, UR31, URZ, UP1, !UPT ;  /* 0x0000001f3f217290 */ /* 0x000fe20008ffe43f */
[----:B------:R-:W-:Y:S01]  /*8c80*/  UMOV UR18, 0x0 ;  /* 0x0000000000127882 */ /* 0x000fe20000000000 */
[----:B------:R-:W-:Y:S01]  /*8c90*/  UMOV UR19, 0x10000000 ;  /* 0x1000000000137882 */ /* 0x000fe20000000000 */
[----:B------:R-:W-:Y:S01]  /*8ca0*/  UMOV UR11, UR25 ;  /* 0x00000019000b7c82 */ /* 0x000fe20008000000 */
[----:B------:R-:W-:-:S02]  /*8cb0*/  UMOV UR8, UR21 ;  /* 0x0000001500087c82 */ /* 0x000fc40008000000 */
[----:B------:R0:W-:Y:S02]  /*8cc0*/  UTMALDG.3D.MULTICAST [UR8], [UR16], UR20, desc[UR18] ;  /* 0x00001208100073b4 */ /* 0x0001e40008011814 */
[----:B0-----:R-:W-:Y:S01]  /*8cd0*/  UMOV UR8, UR24 ;  /* 0x0000001800087c82 */ /* 0x001fe20008000000 */
[----:B------:R-:W-:Y:S02]  /*8ce0*/  UMOV UR11, UR26 ;  /* 0x0000001a000b7c82 */ /* 0x000fe40008000000 */
[----:B------:R0:W-:Y:S02]  /*8cf0*/  UTMALDG.3D.MULTICAST [UR8], [UR32], UR29, desc[UR18] ;  /* 0x00001208200073b4 */ /* 0x0001e4000801181d */
[----:B0-----:R-:W-:Y:S05]  /*8d00*/  @P1 BRA `(.L_x_181) ;  /* 0xfffffffc003c1947 */ /* 0x001fea000383ffff */
.L_x_178:
[----:B------:R-:W-:Y:S05]  /*8d10*/  BSYNC B1 ;  /* 0x0000000000017941 */ /* 0x000fea0003800000 */
.L_x_177:
[----:B------:R-:W-:Y:S01]  /*8d20*/  LOP3.LUT P1, RZ, R13, 0xff, RZ, 0xc0, !PT ;  /* 0x000000ff0dff7812 */ /* 0x000fe2000782c0ff */
[C---:B------:R-:W-:Y:S01]  /*8d30*/  IMAD.IADD R15, R10.reuse, 0x1, R15 ;  /* 0x000000010a0f7824 */ /* 0x040fe200078e020f */
[----:B------:R-:W-:Y:S01]  /*8d40*/  ULDC.64 UR8, c[0x0][0x650] ;  /* 0x0001940000087ab9 */ /* 0x000fe20000000a00 */
[C---:B------:R-:W-:Y:S01]  /*8d50*/  ISETP.GE.U32.AND P3, PT, R10.reuse, 0x7, PT ;  /* 0x000000070a00780c */ /* 0x040fe20003f66070 */
[----:B------:R-:W-:Y:S01]  /*8d60*/  BSSY B1, `(.L_x_182) ;  /* 0x000006b000017945 */ /* 0x000fe20003800000 */
[C---:B------:R-:W-:Y:S01]  /*8d70*/  IMAD.WIDE.U32 R6, R15.reuse, 0x24924925, RZ ;  /* 0x249249250f067825 */ /* 0x040fe200078e00ff */
[----:B------:R-:W-:Y:S02]  /*8d80*/  ISETP.GT.U32.AND P0, PT, R15, 0x6, PT ;  /* 0x000000060f00780c */ /* 0x000fe40003f04070 */
[----:B------:R-:W-:Y:S01]  /*8d90*/  PRMT R13, RZ, 0x7610, R13 ;  /* 0x00007610ff0d7816 */ /* 0x000fe2000000000d */
[----:B------:R-:W-:Y:S01]  /*8da0*/  IMAD.MOV.U32 R17, RZ, RZ, -0x1 ;  /* 0xffffffffff117424 */ /* 0x000fe200078e00ff */
[----:B------:R-:W-:Y:S01]  /*8db0*/  ISETP.LT.U32.AND P0, PT, R10, 0x7, P0 ;  /* 0x000000070a00780c */ /* 0x000fe20000701070 */
[----:B------:R-:W-:-:S02]  /*8dc0*/  IMAD.MOV.U32 R16, RZ, RZ, -0x1 ;  /* 0xffffffffff107424 */ /* 0x000fc400078e00ff */
[----:B------:R-:W0:Y:S01]  /*8dd0*/  @P1 S2R R9, SR_CgaCtaId ;  /* 0x0000000000091919 */ /* 0x000e220000008800 */
[----:B------:R-:W-:Y:S02]  /*8de0*/  SEL R6, RZ, 0x1, !P0 ;  /* 0x00000001ff067807 */ /* 0x000fe40004000000 */
[----:B------:R-:W-:Y:S02]  /*8df0*/  IADD3 R2, P0, R2, UR22, RZ ;  /* 0x0000001602027c10 */ /* 0x000fe4000ff1e0ff */
[----:B------:R-:W-:Y:S02]  /*8e00*/  @P1 MOV R8, 0x400 ;  /* 0x0000040000081802 */ /* 0x000fe40000000f00 */
[----:B------:R-:W-:Y:S02]  /*8e10*/  IADD3.X R3, R3, UR13, RZ, P0, !PT ;  /* 0x0000000d03037c10 */ /* 0x000fe400087fe4ff */
[----:B------:R-:W-:Y:S02]  /*8e20*/  ISETP.GE.U32.AND P0, PT, R2, UR8, PT ;  /* 0x0000000802007c0c */ /* 0x000fe4000bf06070 */
[----:B------:R-:W-:-:S02]  /*8e30*/  LOP3.LUT R11, R11, R6, RZ, 0x3c, !PT ;  /* 0x000000060b0b7212 */ /* 0x000fc400078e3cff */
[----:B------:R-:W-:Y:S02]  /*8e40*/  ISETP.GE.U32.AND.EX P0, PT, R3, UR9, PT, P0 ;  /* 0x0000000903007c0c */ /* 0x000fe4000bf06100 */
[----:B0-----:R-:W-:Y:S01]  /*8e50*/  @P1 LEA R8, R9, R8, 0x18 ;  /* 0x0000000809081211 */ /* 0x001fe200078ec0ff */
[----:B------:R-:W-:-:S03]  /*8e60*/  IMAD.IADD R9, R15, 0x1, -R7 ;  /* 0x000000010f097824 */ /* 0x000fc600078e0a07 */
[----:B------:R0:W-:Y:S02]  /*8e70*/  @P1 SYNCS.ARRIVE.TRANS64.A1T0 RZ, [R8+URZ+0x88], RZ ;  /* 0x000088ff08ff19a7 */ /* 0x0001e4000810003f */
[----:B------:R-:W-:Y:S02]  /*8e80*/  LEA.HI R9, R9, R7, RZ, 0x1f ;  /* 0x0000000709097211 */ /* 0x000fe400078ff8ff */
[----:B------:R-:W-:Y:S02]  /*8e90*/  PRMT R7, RZ, 0x7610, R7 ;  /* 0x00007610ff077816 */ /* 0x000fe40000000007 */
[----:B------:R-:W-:-:S04]  /*8ea0*/  SHF.R.U32.HI R6, RZ, 0x2, R9 ;  /* 0x00000002ff067819 */ /* 0x000fc80000011609 */
[----:B------:R-:W-:Y:S01]  /*8eb0*/  @P3 LOP3.LUT R11, R11, 0x1, R6, 0x78, !PT ;  /* 0x000000010b0b3812 */ /* 0x000fe200078e7806 */
[----:B------:R-:W-:Y:S02]  /*8ec0*/  IMAD R15, R6, -0x7, R15 ;  /* 0xfffffff9060f7824 */ /* 0x000fe400078e020f */
[----:B------:R-:W-:Y:S01]  /*8ed0*/  IMAD.MOV.U32 R6, RZ, RZ, -0x1 ;  /* 0xffffffffff067424 */ /* 0x000fe200078e00ff */
[----:B0-----:R-:W-:Y:S06]  /*8ee0*/  @P0 BRA `(.L_x_183) ;  /* 0x0000000400480947 */ /* 0x001fec0003800000 */
[----:B------:R-:W0:Y:S01]  /*8ef0*/  S2R R17, SR_CTAID.X ;  /* 0x0000000000117919 */ /* 0x000e220000002500 */
[----:B------:R-:W-:Y:S01]  /*8f00*/  ULDC.64 UR8, c[0x0][0x628] ;  /* 0x00018a0000087ab9 */ /* 0x000fe20000000a00 */
[----:B------:R-:W1:Y:S01]  /*8f10*/  LDC R18, c[0x0][0x144] ;  /* 0x00005100ff127b82 */ /* 0x000e620000000800 */
[----:B------:R-:W-:Y:S01]  /*8f20*/  ISETP.NE.U32.AND P0, PT, RZ, UR8, PT ;  /* 0x00000008ff007c0c */ /* 0x000fe2000bf05070 */
[----:B------:R-:W2:Y:S01]  /*8f30*/  S2R R12, SR_CTAID.Y ;  /* 0x00000000000c7919 */ /* 0x000ea20000002600 */
[----:B------:R-:W-:Y:S01]  /*8f40*/  ULDC UR10, c[0x0][0x150] ;  /* 0x00005400000a7ab9 */ /* 0x000fe20000000800 */
[----:B------:R-:W-:Y:S01]  /*8f50*/  ULDC UR11, c[0x0][0x630] ;  /* 0x00018c00000b7ab9 */ /* 0x000fe20000000800 */
[----:B------:R-:W-:Y:S01]  /*8f60*/  ISETP.NE.AND.EX P0, PT, RZ, UR9, PT, P0 ;  /* 0x00000009ff007c0c */ /* 0x000fe2000bf05300 */
[----:B------:R-:W-:Y:S01]  /*8f70*/  IMAD.MOV.U32 R6, RZ, RZ, R2 ;  /* 0x000000ffff067224 */ /* 0x000fe200078e0002 */
[----:B0-----:R-:W-:-:S05]  /*8f80*/  I2FP.F32.U32 R7, R17 ;  /* 0x0000001100077245 */ /* 0x001fca0000201000 */
[----:B------:R-:W-:Y:S01]  /*8f90*/  FMUL R20, R7, UR10 ;  /* 0x0000000a07147c20 */ /* 0x000fe20008400000 */
[----:B------:R-:W-:-:S05]  /*8fa0*/  IMAD.MOV.U32 R7, RZ, RZ, R3 ;  /* 0x000000ffff077224 */ /* 0x000fca00078e0003 */
[----:B--2---:R-:W-:Y:S05]  /*8fb0*/  @!P0 BRA `(.L_x_184) ;  /* 0x0000000000288947 */ /* 0x004fea0003800000 */
[----:B------:R-:W-:Y:S02]  /*8fc0*/  ULDC UR10, c[0x0][0x634] ;  /* 0x00018d00000a7ab9 */ /* 0x000fe40000000800 */
[----:B------:R-:W-:-:S05]  /*8fd0*/  IADD3 R7, P0, R2, UR10, RZ ;  /* 0x0000000a02077c10 */ /* 0x000fca000ff1e0ff */
[----:B------:R-:W-:-:S04]  /*8fe0*/  IMAD.X R19, RZ, RZ, R3, P0 ;  /* 0x000000ffff137224 */ /* 0x000fc800000e0603 */
[----:B------:R-:W-:-:S04]  /*8ff0*/  IMAD.WIDE.U32 R8, R19, UR8, RZ ;  /* 0x0000000813087c25 */ /* 0x000fc8000f8e00ff */
[----:B------:R-:W-:-:S04]  /*9000*/  IMAD.WIDE.U32 R8, P0, R7, UR9, R8 ;  /* 0x0000000907087c25 */ /* 0x000fc8000f800008 */
[----:B------:R-:W-:-:S04]  /*9010*/  IMAD.WIDE.U32 R6, R7, UR8, RZ ;  /* 0x0000000807067c25 */ /* 0x000fc8000f8e00ff */
[----:B------:R-:W-:Y:S01]  /*9020*/  IMAD.MOV.U32 R6, RZ, RZ, R9 ;  /* 0x000000ffff067224 */ /* 0x000fe200078e0009 */
[----:B------:R-:W-:Y:S01]  /*9030*/  IADD3 RZ, P1, R7, R8, RZ ;  /* 0x0000000807ff7210 */ /* 0x000fe20007f3e0ff */
[----:B------:R-:W-:-:S04]  /*9040*/  IMAD.X R7, RZ, RZ, RZ, P0 ;  /* 0x000000ffff077224 */ /* 0x000fc800000e06ff */
[----:B------:R-:W-:-:S08]  /*9050*/  IMAD.WIDE.U32.X R6, R19, UR9, R6, P1 ;  /* 0x0000000913067c25 */ /* 0x000fd000088e0406 */
.L_x_184:
[--C-:B------:R-:W-:Y:S01]  /*9060*/  SHF.R.U64 R16, R6, UR11, R7.reuse ;  /* 0x0000000b06107c19 */ /* 0x100fe20008001207 */
[----:B------:R-:W0:Y:S01]  /*9070*/  F2I.U32.TRUNC.NTZ R20, R20 ;  /* 0x0000001400147305 */ /* 0x000e22000020f000 */
[----:B------:R-:W-:Y:S01]  /*9080*/  SHF.R.U32.HI R6, RZ, UR11, R7 ;  /* 0x0000000bff067c19 */ /* 0x000fe20008011607 */
[----:B------:R-:W-:Y:S01]  /*9090*/  ULDC.64 UR8, c[0x0][0x620] ;  /* 0x0001880000087ab9 */ /* 0x000fe20000000a00 */
[----:B------:R-:W-:Y:S01]  /*90a0*/  IADD3 R9, P0, RZ, -R16, RZ ;  /* 0x80000010ff097210 */ /* 0x000fe20007f1e0ff */
[----:B------:R-:W-:Y:S01]  /*90b0*/  ULDC.64 UR10, c[0x0][0x640] ;  /* 0x00019000000a7ab9 */ /* 0x000fe20000000a00 */
[----:B------:R-:W2:Y:S03]  /*90c0*/  LDC R21, c[0x0][0x148] ;  /* 0x00005200ff157b82 */ /* 0x000ea60000000800 */
[----:B------:R-:W-:Y:S01]  /*90d0*/  IMAD.X R6, RZ, RZ, ~R6, P0 ;  /* 0x000000ffff067224 */ /* 0x000fe200000e0e06 */
[----:B------:R-:W-:-:S03]  /*90e0*/  ISETP.NE.U32.AND P0, PT, RZ, UR10, PT ;  /* 0x0000000aff007c0c */ /* 0x000fc6000bf05070 */
[----:B------:R-:W-:Y:S01]  /*90f0*/  IMAD R8, R6, UR8, RZ ;  /* 0x0000000806087c24 */ /* 0x000fe2000f8e02ff */
[----:B------:R-:W-:Y:S01]  /*9100*/  ISETP.NE.AND.EX P0, PT, RZ, UR11, PT, P0 ;  /* 0x0000000bff007c0c */ /* 0x000fe2000bf05300 */
[----:B------:R-:W-:Y:S01]  /*9110*/  IMAD.WIDE.U32 R6, R9, UR8, R2 ;  /* 0x0000000809067c25 */ /* 0x000fe2000f8e0002 */
[----:B------:R-:W-:-:S03]  /*9120*/  ULDC UR8, c[0x0][0x618] ;  /* 0x0001860000087ab9 */ /* 0x000fc60000000800 */
[----:B------:R-:W-:Y:S01]  /*9130*/  IMAD R9, R9, UR9, R8 ;  /* 0x0000000909097c24 */ /* 0x000fe2000f8e0208 */
[----:B------:R-:W-:Y:S01]  /*9140*/  ULDC UR9, c[0x0][0x154] ;  /* 0x0000550000097ab9 */ /* 0x000fe20000000800 */
[----:B0-----:R-:W-:Y:S02]  /*9150*/  IMAD.MOV R8, RZ, RZ, -R20 ;  /* 0x000000ffff087224 */ /* 0x001fe400078e0a14 */
[----:B------:R-:W-:Y:S02]  /*9160*/  IMAD.IADD R7, R7, 0x1, R9 ;  /* 0x0000000107077824 */ /* 0x000fe400078e0209 */
[----:B-1----:R-:W-:Y:S01]  /*9170*/  IMAD R17, R18, R8, R17 ;  /* 0x0000000812117224 */ /* 0x002fe200078e0211 */
[----:B------:R-:W-:Y:S02]  /*9180*/  I2FP.F32.U32 R8, R12 ;  /* 0x0000000c00087245 */ /* 0x000fe40000201000 */
[--C-:B------:R-:W-:Y:S02]  /*9190*/  SHF.R.U64 R18, R6, UR8, R7.reuse ;  /* 0x0000000806127c19 */ /* 0x100fe40008001207 */
[----:B------:R-:W-:Y:S01]  /*91a0*/  SHF.R.U32.HI R7, RZ, UR8, R7 ;  /* 0x00000008ff077c19 */ /* 0x000fe20008011607 */
[----:B------:R-:W-:Y:S01]  /*91b0*/  FMUL R8, R8, UR9 ;  /* 0x0000000908087c20 */ /* 0x000fe20008400000 */
[----:B------:R-:W-:-:S02]  /*91c0*/  ULDC UR8, c[0x0][0x608] ;  /* 0x0001820000087ab9 */ /* 0x000fc40000000800 */
[--C-:B------:R-:W-:Y:S01]  /*91d0*/  SHF.R.U64 R20, R18, UR8, R7.reuse ;  /* 0x0000000812147c19 */ /* 0x100fe20008001207 */
[----:B------:R0:W1:Y:S01]  /*91e0*/  F2I.U32.TRUNC.NTZ R22, R8 ;  /* 0x0000000800167305 */ /* 0x000062000020f000 */
[----:B------:R-:W-:Y:S01]  /*91f0*/  SHF.R.U32.HI R7, RZ, UR8, R7 ;  /* 0x00000008ff077c19 */ /* 0x000fe20008011607 */
[----:B------:R-:W-:-:S03]  /*9200*/  ULDC UR8, c[0x0][0x658] ;  /* 0x0001960000087ab9 */ /* 0x000fc60000000800 */
[--C-:B------:R-:W-:Y:S02]  /*9210*/  SHF.R.U64 R19, R20, UR8, R7.reuse ;  /* 0x0000000814137c19 */ /* 0x100fe40008001207 */
[----:B------:R-:W-:-:S03]  /*9220*/  SHF.R.U32.HI R23, RZ, UR8, R7 ;  /* 0x00000008ff177c19 */ /* 0x000fc60008011607 */
[----:B------:R-:W-:Y:S02]  /*9230*/  IMAD.MOV.U32 R6, RZ, RZ, R19 ;  /* 0x000000ffff067224 */ /* 0x000fe400078e0013 */
[----:B------:R-:W-:Y:S01]  /*9240*/  IMAD.MOV.U32 R7, RZ, RZ, R23 ;  /* 0x000000ffff077224 */ /* 0x000fe200078e0017 */
[----:B0-----:R-:W-:Y:S06]  /*9250*/  @!P0 BRA `(.L_x_185) ;  /* 0x0000000000288947 */ /* 0x001fec0003800000 */
        /* <DEDUP_REMOVED lines=10> */
.L_x_185:
[----:B------:R-:W-:Y:S01]  /*9300*/  ULDC UR8, c[0x0][0x648] ;  /* 0x0001920000087ab9 */ /* 0x000fe20000000800 */
[----:B-1----:R-:W-:Y:S01]  /*9310*/  IMAD.MOV R22, RZ, RZ, -R22 ;  /* 0x000000ffff167224 */ /* 0x002fe200078e0a16 */
[----:B------:R-:W-:Y:S01]  /*9320*/  SHF.R.U64 R7, R6, UR8, R7 ;  /* 0x0000000806077c19 */ /* 0x000fe20008001207 */
[----:B------:R-:W-:Y:S01]  /*9330*/  ULDC UR8, c[0x0][0x638] ;  /* 0x00018e0000087ab9 */ /* 0x000fe20000000800 */
[----:B------:R-:W-:Y:S01]  /*9340*/  LOP3.LUT R6, R20, UR7, RZ, 0xc0, !PT ;  /* 0x0000000714067c12 */ /* 0x000fe2000f8ec0ff */
[----:B--2---:R-:W-:Y:S01]  /*9350*/  @P2 IMAD R17, R21, R22, R12 ;  /* 0x0000001615112224 */ /* 0x004fe200078e020c */
[----:B------:R-:W-:Y:S01]  /*9360*/  LOP3.LUT R18, R18, UR4, RZ, 0xc0, !PT ;  /* 0x0000000412127c12 */ /* 0x000fe2000f8ec0ff */
[----:B------:R-:W-:Y:S01]  /*9370*/  IMAD.MOV R8, RZ, RZ, -R7 ;  /* 0x000000ffff087224 */ /* 0x000fe200078e0a07 */
[----:B------:R-:W-:Y:S01]  /*9380*/  ULDC UR9, c[0x0][0x610] ;  /* 0x0001840000097ab9 */ /* 0x000fe20000000800 */
[----:B------:R-:W-:Y:S02]  /*9390*/  IMAD R6, R7, UR5, R6 ;  /* 0x0000000507067c24 */ /* 0x000fe4000f8e0206 */
[----:B------:R-:W-:Y:S01]  /*93a0*/  IMAD R19, R8, UR8, R19 ;  /* 0x0000000808137c24 */ /* 0x000fe2000f8e0213 */
[----:B------:R-:W-:Y:S01]  /*93b0*/  ULDC UR8, c[0x0][0x600] ;  /* 0x0001800000087ab9 */ /* 0x000fe20000000800 */
[----:B------:R-:W-:-:S02]  /*93c0*/  IMAD R6, R6, UR9, R17 ;  /* 0x0000000906067c24 */ /* 0x000fc4000f8e0211 */
[----:B------:R-:W-:Y:S02]  /*93d0*/  IMAD R19, R19, UR8, R18 ;  /* 0x0000000813137c24 */ /* 0x000fe4000f8e0212 */
[----:B------:R-:W-:-:S03]  /*93e0*/  IMAD.MOV.U32 R7, RZ, RZ, 0x1 ;  /* 0x00000001ff077424 */ /* 0x000fc600078e00ff */
[----:B------:R-:W-:Y:S02]  /*93f0*/  SEL R17, R19, R6, !P2 ;  /* 0x0000000613117207 */ /* 0x000fe40005000000 */
[----:B------:R-:W-:-:S07]  /*9400*/  SEL R6, R6, R19, !P2 ;  /* 0x0000001306067207 */ /* 0x000fce0005000000 */
.L_x_183:
[----:B------:R-:W-:Y:S05]  /*9410*/  BSYNC B1 ;  /* 0x0000000000017941 */ /* 0x000fea0003800000 */
.L_x_182:
[----:B------:R-:W-:-:S13]  /*9420*/  LOP3.LUT P0, RZ, R7, 0xff, RZ, 0xc0, !PT ;  /* 0x000000ff07ff7812 */ /* 0x000fda000780c0ff */
[----:B------:R-:W-:Y:S05]  /*9430*/  @P0 BRA `(.L_x_186) ;  /* 0xfffffff400380947 */ /* 0x000fea000383ffff */
[----:B------:R-:W-:Y:S05]  /*9440*/  BSYNC B0 ;  /* 0x0000000000007941 */ /* 0x000fea0003800000 */
.L_x_175:
[----:B------:R-:W-:-:S03]  /*9450*/  UMOV UR8, 0xffffffff ;  /* 0xffffffff00087882 */ /* 0x000fc60000000000 */
[----:B------:R-:W-:Y:S05]  /*9460*/  BRA.DIV UR8, `(.L_x_187) ;  /* 0x0000000608887947 */ /* 0x000fea000b800000 */
[----:B------:R-:W-:-:S13]  /*9470*/  ELECT P0, URZ, PT ;  /* 0x00000000003f782f */ /* 0x000fda0003800000 */
.L_x_204:
[----:B------:R-:W-:Y:S04]  /*9480*/  BSSY B0, `(.L_x_188) ;  /* 0x0000046000007945 */ /* 0x000fe80003800000 */
[----:B------:R-:W-:Y:S05]  /*9490*/  @!P0 BRA `(.L_x_189) ;  /* 0x0000000400108947 */ /* 0x000fea0003800000 */
[----:B------:R-:W-:-:S04]  /*94a0*/  LOP3.LUT R4, R4, 0x2, RZ, 0xfc, !PT ;  /* 0x0000000204047812 */ /* 0x000fc800078efcff */
[----:B------:R-:W-:-:S13]  /*94b0*/  ISETP.NE.AND P0, PT, R4, 0x3, PT ;  /* 0x000000030400780c */ /* 0x000fda0003f05270 */
[----:B------:R-:W-:Y:S05]  /*94c0*/  @!P0 BRA `(.L_x_190) ;  /* 0x0000000000048947 */ /* 0x000fea0003800000 */
[----:B------:R-:W-:Y:S01]  /*94d0*/  BPT.TRAP 0x1 ;  /* 0x000000040000795c */ /* 0x000fe20000300000 */
.L_x_190:
[----:B------:R-:W0:Y:S01]  /*94e0*/  S2R R3, SR_CgaCtaId ;  /* 0x0000000000037919 */ /* 0x000e220000008800 */
[----:B------:R-:W-:-:S04]  /*94f0*/  MOV R0, 0x400 ;  /* 0x0000040000007802 */ /* 0x000fc80000000f00 */
[----:B0-----:R-:W-:Y:S02]  /*9500*/  LEA R0, R3, R0, 0x18 ;  /* 0x0000000003007211 */ /* 0x001fe400078ec0ff */
[----:B------:R-:W-:-:S03]  /*9510*/  SHF.L.U32 R3, R11, 0x1f, RZ ;  /* 0x0000001f0b037819 */ /* 0x000fc600000006ff */
[----:B------:R-:W-:-:S04]  /*9520*/  VIADD R0, R0, 0x38 ;  /* 0x0000003800007836 */ /* 0x000fc80000000000 */
[C---:B------:R-:W-:Y:S02]  /*9530*/  IMAD R6, R15.reuse, 0x8, R0 ;  /* 0x000000080f067824 */ /* 0x040fe400078e0200 */
[----:B------:R-:W-:Y:S02]  /*9540*/  VIADD R15, R15, 0x1 ;  /* 0x000000010f0f7836 */ /* 0x000fe40000000000 */
[----:B------:R-:W0:Y:S03]  /*9550*/  SYNCS.PHASECHK.TRANS64.TRYWAIT P0, [R6+URZ], R3 ;  /* 0x00000003060075a7 */ /* 0x000e26000800017f */
[----:B------:R-:W-:-:S04]  /*9560*/  ISETP.NE.AND P1, PT, R15, 0x7, PT ;  /* 0x000000070f00780c */ /* 0x000fc80003f25270 */
[----:B------:R-:W-:Y:S02]  /*9570*/  SEL R2, RZ, 0x1, P1 ;  /* 0x00000001ff027807 */ /* 0x000fe40000800000 */
[----:B------:R-:W-:Y:S02]  /*9580*/  SEL R15, R15, RZ, P1 ;  /* 0x000000ff0f0f7207 */ /* 0x000fe40000800000 */
[----:B------:R-:W-:-:S03]  /*9590*/  LOP3.LUT R8, R11, R2, RZ, 0x3c, !PT ;  /* 0x000000020b087212 */ /* 0x000fc600078e3cff */
[----:B------:R-:W-:Y:S01]  /*95a0*/  IMAD R7, R15, 0x8, R0 ;  /* 0x000000080f077824 */ /* 0x000fe200078e0200 */
[----:B------:R-:W-:Y:S01]  /*95b0*/  SHF.L.U32 R4, R8, 0x1f, RZ ;  /* 0x0000001f08047819 */ /* 0x000fe200000006ff */
[----:B0-----:R-:W-:Y:S06]  /*95c0*/  @!P0 BRA `(.L_x_191) ;  /* 0x0000000400508947 */ /* 0x001fec0003800000 */
.L_x_205:
[----:B------:R-:W1:Y:S01]  /*95d0*/  SYNCS.PHASECHK.TRANS64.TRYWAIT P0, [R7+URZ], R4 ;  /* 0x00000004070075a7 */ /* 0x000e62000800017f */
[----:B------:R-:W-:-:S05]  /*95e0*/  VIADD R2, R15, 0x1 ;  /* 0x000000010f027836 */ /* 0x000fca0000000000 */
[----:B------:R-:W-:-:S04]  /*95f0*/  ISETP.NE.AND P1, PT, R2, 0x7, PT ;  /* 0x000000070200780c */ /* 0x000fc80003f25270 */
[----:B0-----:R-:W-:Y:S02]  /*9600*/  SEL R3, RZ, 0x1, P1 ;  /* 0x00000001ff037807 */ /* 0x001fe40000800000 */
[----:B------:R-:W-:Y:S02]  /*9610*/  SEL R9, R2, RZ, P1 ;  /* 0x000000ff02097207 */ /* 0x000fe40000800000 */
[----:B------:R-:W-:-:S03]  /*9620*/  LOP3.LUT R8, R8, R3, RZ, 0x3c, !PT ;  /* 0x0000000308087212 */ /* 0x000fc600078e3cff */
[----:B------:R-:W-:Y:S01]  /*9630*/  IMAD R6, R9, 0x8, R0 ;  /* 0x0000000809067824 */ /* 0x000fe200078e0200 */
[----:B------:R-:W-:Y:S01]  /*9640*/  SHF.L.U32 R5, R8, 0x1f, RZ ;  /* 0x0000001f08057819 */ /* 0x000fe200000006ff */
[----:B-1----:R-:W-:Y:S06]  /*9650*/  @!P0 BRA `(.L_x_192) ;  /* 0x0000000400408947 */ /* 0x002fec0003800000 */
.L_x_206:
[----:B------:R-:W1:Y:S01]  /*9660*/  SYNCS.PHASECHK.TRANS64.TRYWAIT P0, [R6+URZ], R5 ;  /* 0x00000005060075a7 */ /* 0x000e62000800017f */
[----:B------:R-:W-:-:S05]  /*9670*/  VIADD R2, R9, 0x1 ;  /* 0x0000000109027836 */ /* 0x000fca0000000000 */
[----:B------:R-:W-:-:S04]  /*9680*/  ISETP.NE.AND P1, PT, R2, 0x7, PT ;  /* 0x000000070200780c */ /* 0x000fc80003f25270 */
[----:B------:R-:W-:Y:S02]  /*9690*/  SEL R3, RZ, 0x1, P1 ;  /* 0x00000001ff037807 */ /* 0x000fe40000800000 */
[----:B0-----:R-:W-:Y:S02]  /*96a0*/  SEL R7, R2, RZ, P1 ;  /* 0x000000ff02077207 */ /* 0x001fe40000800000 */
[----:B------:R-:W-:-:S03]  /*96b0*/  LOP3.LUT R8, R8, R3, RZ, 0x3c, !PT ;  /* 0x0000000308087212 */ /* 0x000fc600078e3cff */
[----:B------:R-:W-:Y:S01]  /*96c0*/  IMAD R9, R7, 0x8, R0 ;  /* 0x0000000807097824 */ /* 0x000fe200078e0200 */
[----:B------:R-:W-:Y:S01]  /*96d0*/  SHF.L.U32 R4, R8, 0x1f, RZ ;  /* 0x0000001f08047819 */ /* 0x000fe200000006ff */
[----:B-1----:R-:W-:Y:S06]  /*96e0*/  @!P0 BRA `(.L_x_193) ;  /* 0x0000000400308947 */ /* 0x002fec0003800000 */
.L_x_207:
[----:B------:R-:W1:Y:S01]  /*96f0*/  SYNCS.PHASECHK.TRANS64.TRYWAIT P0, [R9+URZ], R4 ;  /* 0x00000004090075a7 */ /* 0x000e62000800017f */
[----:B------:R-:W-:-:S05]  /*9700*/  VIADD R2, R7, 0x1 ;  /* 0x0000000107027836 */ /* 0x000fca0000000000 */
[----:B------:R-:W-:-:S04]  /*9710*/  ISETP.NE.AND P1, PT, R2, 0x7, PT ;  /* 0x000000070200780c */ /* 0x000fc80003f25270 */
[----:B------:R-:W-:Y:S02]  /*9720*/  SEL R3, RZ, 0x1, P1 ;  /* 0x00000001ff037807 */ /* 0x000fe40000800000 */
[----:B------:R-:W-:Y:S02]  /*9730*/  SEL R7, R2, RZ, P1 ;  /* 0x000000ff02077207 */ /* 0x000fe40000800000 */
[----:B------:R-:W-:-:S03]  /*9740*/  LOP3.LUT R8, R8, R3, RZ, 0x3c, !PT ;  /* 0x0000000308087212 */ /* 0x000fc600078e3cff */
[----:B------:R-:W-:Y:S01]  /*9750*/  IMAD R10, R7, 0x8, R0 ;  /* 0x00000008070a7824 */ /* 0x000fe200078e0200 */
[----:B0-----:R-:W-:Y:S01]  /*9760*/  SHF.L.U32 R5, R8, 0x1f, RZ ;  /* 0x0000001f08057819 */ /* 0x001fe200000006ff */
[----:B-1----:R-:W-:Y:S06]  /*9770*/  @!P0 BRA `(.L_x_194) ;  /* 0x0000000400208947 */ /* 0x002fec0003800000 */
.L_x_208:
[----:B------:R-:W1:Y:S01]  /*9780*/  SYNCS.PHASECHK.TRANS64.TRYWAIT P0, [R10+URZ], R5 ;  /* 0x000000050a0075a7 */ /* 0x000e62000800017f */
[----:B------:R-:W-:-:S05]  /*9790*/  VIADD R2, R7, 0x1 ;  /* 0x0000000107027836 */ /* 0x000fca0000000000 */
[----:B------:R-:W-:-:S04]  /*97a0*/  ISETP.NE.AND P1, PT, R2, 0x7, PT ;  /* 0x000000070200780c */ /* 0x000fc80003f25270 */
[----:B------:R-:W-:Y:S02]  /*97b0*/  SEL R3, RZ, 0x1, P1 ;  /* 0x00000001ff037807 */ /* 0x000fe40000800000 */
[----:B------:R-:W-:Y:S02]  /*97c0*/  SEL R7, R2, RZ, P1 ;  /* 0x000000ff02077207 */ /* 0x000fe40000800000 */
[----:B0-----:R-:W-:-:S03]  /*97d0*/  LOP3.LUT R9, R8, R3, RZ, 0x3c, !PT ;  /* 0x0000000308097212 */ /* 0x001fc600078e3cff */
[----:B------:R-:W-:Y:S01]  /*97e0*/  IMAD R11, R7, 0x8, R0 ;  /* 0x00000008070b7824 */ /* 0x000fe200078e0200 */
[----:B------:R-:W-:Y:S01]  /*97f0*/  SHF.L.U32 R6, R9, 0x1f, RZ ;  /* 0x0000001f09067819 */ /* 0x000fe200000006ff */
[----:B-1----:R-:W-:Y:S06]  /*9800*/  @!P0 BRA `(.L_x_195) ;  /* 0x0000000400108947 */ /* 0x002fec0003800000 */
.L_x_209:
[----:B------:R-:W1:Y:S01]  /*9810*/  SYNCS.PHASECHK.TRANS64.TRYWAIT P0, [R11+URZ], R6 ;  /* 0x000000060b0075a7 */ /* 0x000e62000800017f */
[----:B------:R-:W-:-:S05]  /*9820*/  VIADD R2, R7, 0x1 ;  /* 0x0000000107027836 */ /* 0x000fca0000000000 */
[----:B------:R-:W-:-:S04]  /*9830*/  ISETP.NE.AND P1, PT, R2, 0x7, PT ;  /* 0x000000070200780c */ /* 0x000fc80003f25270 */
[----:B------:R-:W-:Y:S02]  /*9840*/  SEL R4, RZ, 0x1, P1 ;  /* 0x00000001ff047807 */ /* 0x000fe40000800000 */
[----:B------:R-:W-:Y:S02]  /*9850*/  SEL R3, R2, RZ, P1 ;  /* 0x000000ff02037207 */ /* 0x000fe40000800000 */
[----:B------:R-:W-:Y:S01]  /*9860*/  LOP3.LUT R4, R9, R4, RZ, 0x3c, !PT ;  /* 0x0000000409047212 */ /* 0x000fe200078e3cff */
[----:B-1----:R-:W-:Y:S06]  /*9870*/  @!P0 BRA `(.L_x_196) ;  /* 0x0000000400088947 */ /* 0x002fec0003800000 */
.L_x_210:
[----:B------:R-:W-:Y:S01]  /*9880*/  IMAD R3, R3, 0x8, R0 ;  /* 0x0000000803037824 */ /* 0x000fe200078e0200 */
[----:B------:R-:W-:-:S07]  /*9890*/  SHF.L.U32 R0, R4, 0x1f, RZ ;  /* 0x0000001f04007819 */ /* 0x000fce00000006ff */
.L_x_197:
[----:B--2---:R2:W3:Y:S02]  /*98a0*/  SYNCS.PHASECHK.TRANS64.TRYWAIT P0, [R3+URZ], R0 ;  /* 0x00000000030075a7 */ /* 0x0044e4000800017f */
[----:B---3--:R-:W-:Y:S05]  /*98b0*/  @!P0 NANOSLEEP.SYNCS 0x989680 ;  /* 0x009896800000895d */ /* 0x008fea0003900000 */
[----:B------:R-:W3:Y:S02]  /*98c0*/  @!P0 SYNCS.PHASECHK.TRANS64 P0, [R3+URZ], R0 ;  /* 0x00000000030085a7 */ /* 0x000ee4000800007f */
[----:B---3--:R-:W-:Y:S05]  /*98d0*/  @!P0 BRA `(.L_x_197) ;  /* 0xfffffffc00f08947 */ /* 0x008fea000383ffff */
.L_x_189:
[----:B------:R-:W-:Y:S05]  /*98e0*/  BSYNC B0 ;  /* 0x0000000000007941 */ /* 0x000fea0003800000 */
.L_x_188:
[----:B------:R-:W-:Y:S05]  /*98f0*/  EXIT ;  /* 0x000000000000794d */ /* 0x000fea0003800000 */
.L_x_21:
[----:B-1----:R-:W-:-:S04]  /*9900*/  IMAD.U32 R13, RZ, RZ, UR6 ;  /* 0x00000006ff0d7e24 */ /* 0x002fc8000f8e00ff */
[----:B------:R1:W4:Y:S03]  /*9910*/  SYNCS.PHASECHK.TRANS64.TRYWAIT P0, [R13+URZ], R12 ;  /* 0x0000000c0d0075a7 */ /* 0x000326000800017f */
[----:B----4-:R-:W-:Y:S05]  /*9920*/  @!P0 NANOSLEEP.SYNCS 0x989680 ;  /* 0x009896800000895d */ /* 0x010fea0003900000 */
[----:B------:R-:W4:Y:S02]  /*9930*/  @!P0 SYNCS.PHASECHK.TRANS64 P0, [R13+URZ], R12 ;  /* 0x0000000c0d0085a7 */ /* 0x000f24000800007f */
[----:B----4-:R-:W-:Y:S05]  /*9940*/  @!P0 BRA `(.L_x_21) ;  /* 0xfffffffc00ec8947 */ /* 0x010fea000383ffff */
[----:B------:R-:W-:Y:S05]  /*9950*/  BRA `(.L_x_20) ;  /* 0xffffff7c00c87947 */ /* 0x000fea000383ffff */
.L_x_27:
[----:B-1----:R-:W-:-:S04]  /*9960*/  IMAD.U32 R145, RZ, RZ, UR12 ;  /* 0x0000000cff917e24 */ /* 0x002fc8000f8e00ff */
[----:B------:R1:W4:Y:S03]  /*9970*/  SYNCS.PHASECHK.TRANS64.TRYWAIT P0, [R145+URZ], R140 ;  /* 0x0000008c910075a7 */ /* 0x000326000800017f */
[----:B----4-:R-:W-:Y:S05]  /*9980*/  @!P0 NANOSLEEP.SYNCS 0x989680 ;  /* 0x009896800000895d */ /* 0x010fea0003900000 */
[----:B------:R-:W4:Y:S02]  /*9990*/  @!P0 SYNCS.PHASECHK.TRANS64 P0, [R145+URZ], R140 ;  /* 0x0000008c910085a7 */ /* 0x000f24000800007f */
[----:B----4-:R-:W-:Y:S05]  /*99a0*/  @!P0 BRA `(.L_x_27) ;  /* 0xfffffffc00ec8947 */ /* 0x010fea000383ffff */
[----:B------:R-:W-:Y:S05]  /*99b0*/  BRA `(.L_x_26) ;  /* 0xffffff88003c7947 */ /* 0x000fea000383ffff */
.L_x_176:
[----:B------:R-:W-:Y:S01]  /*99c0*/  BSSY B1, `(.L_x_198) ;  /* 0x0000006000017945 */ /* 0x000fe20003800000 */
[----:B------:R-:W-:-:S07]  /*99d0*/  IMAD.MOV.U32 R7, RZ, RZ, -0x1 ;  /* 0xffffffffff077424 */ /* 0x000fce00078e00ff */
[----:B------:R-:W-:Y:S05]  /*99e0*/  WARPSYNC.COLLECTIVE R7, `(.L_x_199) ;  /* 0x00000000070c7348 */ /* 0x000fea0003c00000 */
[----:B------:R-:W-:Y:S02]  /*99f0*/  ELECT P0, UR62, PT ;  /* 0x00000000003e782f */ /* 0x000fe40003800000 */
[----:B------:R-:W-:Y:S01]  /*9a00*/  MOV R7, UR62 ;  /* 0x0000003e00077c02 */ /* 0x000fe20008000f00 */
[----:B------:R-:W-:Y:S10]  /*9a10*/  ENDCOLLECTIVE ;  /* 0x000000000000791b */ /* 0x000ff40003800000 */
.L_x_199:
[----:B------:R-:W-:Y:S05]  /*9a20*/  BSYNC B1 ;  /* 0x0000000000017941 */ /* 0x000fea0003800000 */
.L_x_198:
[----:B------:R-:W-:Y:S05]  /*9a30*/  BRA `(.L_x_200) ;  /* 0xffffffec00c47947 */ /* 0x000fea000383ffff */
.L_x_179:
[----:B-1----:R1:W2:Y:S02]  /*9a40*/  SYNCS.PHASECHK.TRANS64.TRYWAIT P0, [R20+URZ+0x38], R9 ;  /* 0x00003809140075a7 */ /* 0x0022a4000800017f */
[----:B--2---:R-:W-:Y:S05]  /*9a50*/  @!P0 NANOSLEEP.SYNCS 0x989680 ;  /* 0x009896800000895d */ /* 0x004fea0003900000 */
[----:B------:R-:W2:Y:S02]  /*9a60*/  @!P0 SYNCS.PHASECHK.TRANS64 P0, [R20+URZ+0x38], R9 ;  /* 0x00003809140085a7 */ /* 0x000ea4000800007f */
[----:B--2---:R-:W-:Y:S05]  /*9a70*/  @!P0 BRA `(.L_x_179) ;  /* 0xfffffffc00f08947 */ /* 0x004fea000383ffff */
[----:B------:R-:W-:Y:S05]  /*9a80*/  BRA `(.L_x_201) ;  /* 0xfffffff000007947 */ /* 0x000fea000383ffff */
.L_x_187:
[----:B------:R-:W-:Y:S01]  /*9a90*/  BSSY B0, `(.L_x_202) ;  /* 0x0000006000007945 */ /* 0x000fe20003800000 */
[----:B------:R-:W-:-:S07]  /*9aa0*/  IMAD.MOV.U32 R7, RZ, RZ, -0x1 ;  /* 0xffffffffff077424 */ /* 0x000fce00078e00ff */
[----:B------:R-:W-:Y:S05]  /*9ab0*/  WARPSYNC.COLLECTIVE R7, `(.L_x_203) ;  /* 0x00000000070c7348 */ /* 0x000fea0003c00000 */
[----:B------:R-:W-:Y:S02]  /*9ac0*/  ELECT P0, UR62, PT ;  /* 0x00000000003e782f */ /* 0x000fe40003800000 */
[----:B------:R-:W-:Y:S01]  /*9ad0*/  MOV R7, UR62 ;  /* 0x0000003e00077c02 */ /* 0x000fe20008000f00 */
[----:B------:R-:W-:Y:S10]  /*9ae0*/  ENDCOLLECTIVE ;  /* 0x000000000000791b */ /* 0x000ff40003800000 */
.L_x_203:
[----:B------:R-:W-:Y:S05]  /*9af0*/  BSYNC B0 ;  /* 0x0000000000007941 */ /* 0x000fea0003800000 */
.L_x_202:
[----:B------:R-:W-:Y:S05]  /*9b00*/  BRA `(.L_x_204) ;  /* 0xfffffff8005c7947 */ /* 0x000fea000383ffff */
.L_x_191:
[----:B0-----:R0:W1:Y:S02]  /*9b10*/  SYNCS.PHASECHK.TRANS64.TRYWAIT P0, [R6+URZ], R3 ;  /* 0x00000003060075a7 */ /* 0x001064000800017f */
[----:B-1----:R-:W-:Y:S05]  /*9b20*/  @!P0 NANOSLEEP.SYNCS 0x989680 ;  /* 0x009896800000895d */ /* 0x002fea0003900000 */
[----:B------:R-:W1:Y:S02]  /*9b30*/  @!P0 SYNCS.PHASECHK.TRANS64 P0, [R6+URZ], R3 ;  /* 0x00000003060085a7 */ /* 0x000e64000800007f */
[----:B-1----:R-:W-:Y:S05]  /*9b40*/  @!P0 BRA `(.L_x_191) ;  /* 0xfffffffc00f08947 */ /* 0x002fea000383ffff */
[----:B------:R-:W-:Y:S05]  /*9b50*/  BRA `(.L_x_205) ;  /* 0xfffffff8009c7947 */ /* 0x000fea000383ffff */
.L_x_192:
[----:B0-----:R0:W1:Y:S02]  /*9b60*/  SYNCS.PHASECHK.TRANS64.TRYWAIT P0, [R7+URZ], R4 ;  /* 0x00000004070075a7 */ /* 0x001064000800017f */
[----:B-1----:R-:W-:Y:S05]  /*9b70*/  @!P0 NANOSLEEP.SYNCS 0x989680 ;  /* 0x009896800000895d */ /* 0x002fea0003900000 */
[----:B------:R-:W1:Y:S02]  /*9b80*/  @!P0 SYNCS.PHASECHK.TRANS64 P0, [R7+URZ], R4 ;  /* 0x00000004070085a7 */ /* 0x000e64000800007f */
[----:B-1----:R-:W-:Y:S05]  /*9b90*/  @!P0 BRA `(.L_x_192) ;  /* 0xfffffffc00f08947 */ /* 0x002fea000383ffff */
[----:B------:R-:W-:Y:S05]  /*9ba0*/  BRA `(.L_x_206) ;  /* 0xfffffff800ac7947 */ /* 0x000fea000383ffff */
.L_x_193:
[----:B0-----:R0:W1:Y:S02]  /*9bb0*/  SYNCS.PHASECHK.TRANS64.TRYWAIT P0, [R6+URZ], R5 ;  /* 0x00000005060075a7 */ /* 0x001064000800017f */
[----:B-1----:R-:W-:Y:S05]  /*9bc0*/  @!P0 NANOSLEEP.SYNCS 0x989680 ;  /* 0x009896800000895d */ /* 0x002fea0003900000 */
[----:B------:R-:W1:Y:S02]  /*9bd0*/  @!P0 SYNCS.PHASECHK.TRANS64 P0, [R6+URZ], R5 ;  /* 0x00000005060085a7 */ /* 0x000e64000800007f */
[----:B-1----:R-:W-:Y:S05]  /*9be0*/  @!P0 BRA `(.L_x_193) ;  /* 0xfffffffc00f08947 */ /* 0x002fea000383ffff */
[----:B------:R-:W-:Y:S05]  /*9bf0*/  BRA `(.L_x_207) ;  /* 0xfffffff800bc7947 */ /* 0x000fea000383ffff */
.L_x_194:
[----:B0-----:R0:W1:Y:S02]  /*9c00*/  SYNCS.PHASECHK.TRANS64.TRYWAIT P0, [R9+URZ], R4 ;  /* 0x00000004090075a7 */ /* 0x001064000800017f */
[----:B-1----:R-:W-:Y:S05]  /*9c10*/  @!P0 NANOSLEEP.SYNCS 0x989680 ;  /* 0x009896800000895d */ /* 0x002fea0003900000 */
[----:B------:R-:W1:Y:S02]  /*9c20*/  @!P0 SYNCS.PHASECHK.TRANS64 P0, [R9+URZ], R4 ;  /* 0x00000004090085a7 */ /* 0x000e64000800007f */
[----:B-1----:R-:W-:Y:S05]  /*9c30*/  @!P0 BRA `(.L_x_194) ;  /* 0xfffffffc00f08947 */ /* 0x002fea000383ffff */
[----:B------:R-:W-:Y:S05]  /*9c40*/  BRA `(.L_x_208) ;  /* 0xfffffff800cc7947 */ /* 0x000fea000383ffff */
.L_x_195:
[----:B0-----:R0:W1:Y:S02]  /*9c50*/  SYNCS.PHASECHK.TRANS64.TRYWAIT P0, [R10+URZ], R5 ;  /* 0x000000050a0075a7 */ /* 0x001064000800017f */
[----:B-1----:R-:W-:Y:S05]  /*9c60*/  @!P0 NANOSLEEP.SYNCS 0x989680 ;  /* 0x009896800000895d */ /* 0x002fea0003900000 */
[----:B------:R-:W1:Y:S02]  /*9c70*/  @!P0 SYNCS.PHASECHK.TRANS64 P0, [R10+URZ], R5 ;  /* 0x000000050a0085a7 */ /* 0x000e64000800007f */
[----:B-1----:R-:W-:Y:S05]  /*9c80*/  @!P0 BRA `(.L_x_195) ;  /* 0xfffffffc00f08947 */ /* 0x002fea000383ffff */
[----:B------:R-:W-:Y:S05]  /*9c90*/  BRA `(.L_x_209) ;  /* 0xfffffff800dc7947 */ /* 0x000fea000383ffff */
.L_x_196:
[----:B-1----:R1:W2:Y:S02]  /*9ca0*/  SYNCS.PHASECHK.TRANS64.TRYWAIT P0, [R11+URZ], R6 ;  /* 0x000000060b0075a7 */ /* 0x0022a4000800017f */
[----:B--2---:R-:W-:Y:S05]  /*9cb0*/  @!P0 NANOSLEEP.SYNCS 0x989680 ;  /* 0x009896800000895d */ /* 0x004fea0003900000 */
[----:B------:R-:W2:Y:S02]  /*9cc0*/  @!P0 SYNCS.PHASECHK.TRANS64 P0, [R11+URZ], R6 ;  /* 0x000000060b0085a7 */ /* 0x000ea4000800007f */
[----:B--2---:R-:W-:Y:S05]  /*9cd0*/  @!P0 BRA `(.L_x_196) ;  /* 0xfffffffc00f08947 */ /* 0x004fea000383ffff */
[----:B------:R-:W-:Y:S05]  /*9ce0*/  BRA `(.L_x_210) ;  /* 0xfffffff800e47947 */ /* 0x000fea000383ffff */
.L_x_211:
[----:B------:R-:W-:-:S00]  /*9cf0*/  BRA `(.L_x_211) ;  /* 0xfffffffc00fc7947 */ /* 0x000fc0000383ffff */
[----:B------:R-:W-:-:S00]  /*9d00*/  NOP ;  /* 0x0000000000007918 */ /* 0x000fc00000000000 */
[----:B------:R-:W-:-:S00]  /*9d10*/  NOP ;  /* 0x0000000000007918 */ /* 0x000fc00000000000 */
[----:B------:R-:W-:-:S00]  /*9d20*/  NOP ;  /* 0x0000000000007918 */ /* 0x000fc00000000000 */
[----:B------:R-:W-:-:S00]  /*9d30*/  NOP ;  /* 0x0000000000007918 */ /* 0x000fc00000000000 */
[----:B------:R-:W-:-:S00]  /*9d40*/  NOP ;  /* 0x0000000000007918 */ /* 0x000fc00000000000 */
[----:B------:R-:W-:-:S00]  /*9d50*/  NOP ;  /* 0x0000000000007918 */ /* 0x000fc00000000000 */
[----:B------:R-:W-:-:S00]  /*9d60*/  NOP ;  /* 0x0000000000007918 */ /* 0x000fc00000000000 */
[----:B------:R-:W-:-:S00]  /*9d70*/  NOP ;  /* 0x0000000000007918 */ /* 0x000fc00000000000 */
.L_x_212:


//--------------------- .nv.shared._ZN7cutlass13device_kernelINS_4gemm6kernel13GemmUniversalIN4cute5tupleIJiiiiEEENS1_10collective13CollectiveMmaINS1_37MainloopSm90TmaGmmaWarpSpecializedFP8ILi7ENS5_IJNS4_1CILi4EEESB_NSA_ILi1EEEEEENS1_35KernelTmaWarpSpecializedCooperativeEEENS5_IJNSA_ILi128EEESG_SG_EEENS_12float_e4m3_tENS5_IJlSC_lEEESI_SJ_NS4_8TiledMMAINS4_8MMA_AtomIJNS4_4SM904GMMA31MMA_64x128x32_F32E4M3E4M3_SS_TNILNSN_7ScaleInE1ELSP_1EEEEEENS4_6LayoutINS5_IJNSA_ILi2EEESC_SC_EEENS5_IJSC_NSA_ILi0EEESV_EEEEENS5_IJNS4_10UnderscoreESY_SY_EEEEENS4_23SM90_TMA_LOAD_MULTICASTENS4_14ComposedLayoutINS4_7SwizzleILi3ELi4ELi3EEENS4_18smem_ptr_flag_bitsILi8EEENSS_INS5_IJNSA_ILi8EEESG_EEENS5_IJSG_SC_EEEEEEEvNS4_8identityES11_S1B_vS1C_EENS_8epilogue10collective6detail29Sm90TmaWarpSpecializedAdapterINS1F_15DefaultEpilogueISI_SJ_SJ_NS1E_6thread17LinearCombinationISI_Li1EffLNS1J_9ScaleType4KindE0ELNS_15FloatRoundStyleE2ESI_EENS1_15EpilogueDefaultEEEEEvvEEEEvNT_6ParamsE --------------------------
	.section	.nv.shared._ZN7cutlass13device_kernelINS_4gemm6kernel13GemmUniversalIN4cute5tupleIJiiiiEEENS1_10collective13CollectiveMmaINS1_37MainloopSm90TmaGmmaWarpSpecializedFP8ILi7ENS5_IJNS4_1CILi4EEESB_NSA_ILi1EEEEEENS1_35KernelTmaWarpSpecializedCooperativeEEENS5_IJNSA_ILi128EEESG_SG_EEENS_12float_e4m3_tENS5_IJlSC_lEEESI_SJ_NS4_8TiledMMAINS4_8MMA_AtomIJNS4_4SM904GMMA31MMA_64x128x32_F32E4M3E4M3_SS_TNILNSN_7ScaleInE1ELSP_1EEEEEENS4_6LayoutINS5_IJNSA_ILi2EEESC_SC_EEENS5_IJSC_NSA_ILi0EEESV_EEEEENS5_IJNS4_10UnderscoreESY_SY_EEEEENS4_23SM90_TMA_LOAD_MULTICASTENS4_14ComposedLayoutINS4_7SwizzleILi3ELi4ELi3EEENS4_18smem_ptr_flag_bitsILi8EEENSS_INS5_IJNSA_ILi8EEESG_EEENS5_IJSG_SC_EEEEEEEvNS4_8identityES11_S1B_vS1C_EENS_8epilogue10collective6detail29Sm90TmaWarpSpecializedAdapterINS1F_15DefaultEpilogueISI_SJ_SJ_NS1E_6thread17LinearCombinationISI_Li1EffLNS1J_9ScaleType4KindE0ELNS_15FloatRoundStyleE2ESI_EENS1_15EpilogueDefaultEEEEEvvEEEEvNT_6ParamsE,"aw",@nobits
	.sectionflags	@""
	.align	16
	.zero		1024


//--------------------- .nv.shared.reserved.0     --------------------------
	.section	.nv.shared.reserved.0,"aw",@nobits
	.weak		__nv_reservedSMEM_offset_0_alias
	.size		__nv_reservedSMEM_offset_0_alias, 0, 0
	.other		__nv_reservedSMEM_offset_0_alias,@"STO_CUDA_RESERVED_SHARED STV_DEFAULT"
__nv_reservedSMEM_offset_0_alias:
	.zero		0


//--------------------- .nv.global                --------------------------
	.section	.nv.global,"aw",@nobits
.nv.global:
	.type		_ZN40_INTERNAL_aa74ba1f_4_k_cu_231d31a7_163344cute1_E,@object
	.size		_ZN40_INTERNAL_aa74ba1f_4_k_cu_231d31a7_163344cute1_E,(_ZN40_INTERNAL_aa74ba1f_4_k_cu_231d31a7_163344cuda3std3__45__cpo6cbeginE - _ZN40_INTERNAL_aa74ba1f_4_k_cu_231d31a7_163344cute1_E)
_ZN40_INTERNAL_aa74ba1f_4_k_cu_231d31a7_163344cute1_E:
	.zero		1
	.type		_ZN40_INTERNAL_aa74ba1f_4_k_cu_231d31a7_163344cuda3std3__45__cpo6cbeginE,@object
	.size		_ZN40_INTERNAL_aa74ba1f_4_k_cu_231d31a7_163344cuda3std3__45__cpo6cbeginE,(_ZN40_INTERNAL_aa74ba1f_4_k_cu_231d31a7_163344cuda3std3__48in_placeE - _ZN40_INTERNAL_aa74ba1f_4_k_cu_231d31a7_163344cuda3std3__45__cpo6cbeginE)
_ZN40_INTERNAL_aa74ba1f_4_k_cu_231d31a7_163344cuda3std3__45__cpo6cbeginE:
	.zero		1
	.type		_ZN40_INTERNAL_aa74ba1f_4_k_cu_231d31a7_163344cuda3std3__48in_placeE,@object
	.size		_ZN40_INTERNAL_aa74ba1f_4_k_cu_231d31a7_163344cuda3std3__48in_placeE,(_ZN40_INTERNAL_aa74ba1f_4_k_cu_231d31a7_163344cuda3std6ranges3__45__cpo9iter_moveE - _ZN40_INTERNAL_aa74ba1f_4_k_cu_231d31a7_163344cuda3std3__48in_placeE)
_ZN40_INTERNAL_aa74ba1f_4_k_cu_231d31a7_163344cuda3std3__48in_placeE:
	.zero		1
	.type		_ZN40_INTERNAL_aa74ba1f_4_k_cu_231d31a7_163344cuda3std6ranges3__45__cpo9iter_moveE,@object
	.size		_ZN40_INTERNAL_aa74ba1f_4_k_cu_231d31a7_163344cuda3std6ranges3__45__cpo9iter_moveE,(_ZN40_INTERNAL_aa74ba1f_4_k_cu_231d31a7_163344cuda3std3__45__cpo5beginE - _ZN40_INTERNAL_aa74ba1f_4_k_cu_231d31a7_163344cuda3std6ranges3__45__cpo9iter_moveE)
_ZN40_INTERNAL_aa74ba1f_4_k_cu_231d31a7_163344cuda3std6ranges3__45__cpo9iter_moveE:
	.zero		1
	.type		_ZN40_INTERNAL_aa74ba1f_4_k_cu_231d31a7_163344cuda3std3__45__cpo5beginE,@object
	.size		_ZN40_INTERNAL_aa74ba1f_4_k_cu_231d31a7_163344cuda3std3__45__cpo5beginE,(_ZN40_INTERNAL_aa74ba1f_4_k_cu_231d31a7_163344cuda3std3__442_GLOBAL__N__aa74ba1f_4_k_cu_231d31a7_163346ignoreE - _ZN40_INTERNAL_aa74ba1f_4_k_cu_231d31a7_163344cuda3std3__45__cpo5beginE)
_ZN40_INTERNAL_aa74ba1f_4_k_cu_231d31a7_163344cuda3std3__45__cpo5beginE:
	.zero		1
	.type		_ZN40_INTERNAL_aa74ba1f_4_k_cu_231d31a7_163344cuda3std3__442_GLOBAL__N__aa74ba1f_4_k_cu_231d31a7_163346ignoreE,@object
	.size		_ZN40_INTERNAL_aa74ba1f_4_k_cu_231d31a7_163344cuda3std3__442_GLOBAL__N__aa74ba1f_4_k_cu_231d31a7_163346ignoreE,(_ZN40_INTERNAL_aa74ba1f_4_k_cu_231d31a7_163344cute7productE - _ZN40_INTERNAL_aa74ba1f_4_k_cu_231d31a7_163344cuda3std3__442_GLOBAL__N__aa74ba1f_4_k_cu_231d31a7_163346ignoreE)
_ZN40_INTERNAL_aa74ba1f_4_k_cu_231d31a7_163344cuda3std3__442_GLOBAL__N__aa74ba1f_4_k_cu_231d31a7_163346ignoreE:
	.zero		1
	.type		_ZN40_INTERNAL_aa74ba1f_4_k_cu_231d31a7_163344cute7productE,@object
	.size		_ZN40_INTERNAL_aa74ba1f_4_k_cu_231d31a7_163344cute7productE,(_ZN40_INTERNAL_aa74ba1f_4_k_cu_231d31a7_163344cuda3std3__45__cpo3endE - _ZN40_INTERNAL_aa74ba1f_4_k_cu_231d31a7_163344cute7productE)
_ZN40_INTERNAL_aa74ba1f_4_k_cu_231d31a7_163344cute7productE:
	.zero		1
	.type		_ZN40_INTERNAL_aa74ba1f_4_k_cu_231d31a7_163344cuda3std3__45__cpo3endE,@object
	.size		_ZN40_INTERNAL_aa74ba1f_4_k_cu_231d31a7_163344cuda3std3__45__cpo3endE,(_ZN40_INTERNAL_aa74ba1f_4_k_cu_231d31a7_163344cuda3std3__419piecewise_constructE - _ZN40_INTERNAL_aa74ba1f_4_k_cu_231d31a7_163344cuda3std3__45__cpo3endE)
_ZN40_INTERNAL_aa74ba1f_4_k_cu_231d31a7_163344cuda3std3__45__cpo3endE:
	.zero		1
	.type		_ZN40_INTERNAL_aa74ba1f_4_k_cu_231d31a7_163344cuda3std3__419piecewise_constructE,@object
	.size		_ZN40_INTERNAL_aa74ba1f_4_k_cu_231d31a7_163344cuda3std3__419piecewise_constructE,(_ZN40_INTERNAL_aa74ba1f_4_k_cu_231d31a7_163344cuda3std3__45__cpo4cendE - _ZN40_INTERNAL_aa74ba1f_4_k_cu_231d31a7_163344cuda3std3__419piecewise_constructE)
_ZN40_INTERNAL_aa74ba1f_4_k_cu_231d31a7_163344cuda3std3__419piecewise_constructE:
	.zero		1
	.type		_ZN40_INTERNAL_aa74ba1f_4_k_cu_231d31a7_163344cuda3std3__45__cpo4cendE,@object
	.size		_ZN40_INTERNAL_aa74ba1f_4_k_cu_231d31a7_163344cuda3std3__45__cpo4cendE,(_ZN40_INTERNAL_aa74ba1f_4_k_cu_231d31a7_163344cuda3std6ranges3__45__cpo4swapE - _ZN40_INTERNAL_aa74ba1f_4_k_cu_231d31a7_163344cuda3std3__45__cpo4cendE)
_ZN40_INTERNAL_aa74ba1f_4_k_cu_231d31a7_163344cuda3std3__45__cpo4cendE:
	.zero		1
	.type		_ZN40_INTERNAL_aa74ba1f_4_k_cu_231d31a7_163344cuda3std6ranges3__45__cpo4swapE,@object
	.size		_ZN40_INTERNAL_aa74ba1f_4_k_cu_231d31a7_163344cuda3std6ranges3__45__cpo4swapE,(.L_7 - _ZN40_INTERNAL_aa74ba1f_4_k_cu_231d31a7_163344cuda3std6ranges3__45__cpo4swapE)
_ZN40_INTERNAL_aa74ba1f_4_k_cu_231d31a7_163344cuda3std6ranges3__45__cpo4swapE:
	.zero		1
.L_7:


//--------------------- .nv.constant0._ZN7cutlass13device_kernelINS_4gemm6kernel13GemmUniversalIN4cute5tupleIJiiiiEEENS1_10collective13CollectiveMmaINS1_37MainloopSm90TmaGmmaWarpSpecializedFP8ILi7ENS5_IJNS4_1CILi4EEESB_NSA_ILi1EEEEEENS1_35KernelTmaWarpSpecializedCooperativeEEENS5_IJNSA_ILi128EEESG_SG_EEENS_12float_e4m3_tENS5_IJlSC_lEEESI_SJ_NS4_8TiledMMAINS4_8MMA_AtomIJNS4_4SM904GMMA31MMA_64x128x32_F32E4M3E4M3_SS_TNILNSN_7ScaleInE1ELSP_1EEEEEENS4_6LayoutINS5_IJNSA_ILi2EEESC_SC_EEENS5_IJSC_NSA_ILi0EEESV_EEEEENS5_IJNS4_10UnderscoreESY_SY_EEEEENS4_23SM90_TMA_LOAD_MULTICASTENS4_14ComposedLayoutINS4_7SwizzleILi3ELi4ELi3EEENS4_18smem_ptr_flag_bitsILi8EEENSS_INS5_IJNSA_ILi8EEESG_EEENS5_IJSG_SC_EEEEEEEvNS4_8identityES11_S1B_vS1C_EENS_8epilogue10collective6detail29Sm90TmaWarpSpecializedAdapterINS1F_15DefaultEpilogueISI_SJ_SJ_NS1E_6thread17LinearCombinationISI_Li1EffLNS1J_9ScaleType4KindE0ELNS_15FloatRoundStyleE2ESI_EENS1_15EpilogueDefaultEEEEEvvEEEEvNT_6ParamsE --------------------------
	.section	.nv.constant0._ZN7cutlass13device_kernelINS_4gemm6kernel13GemmUniversalIN4cute5tupleIJiiiiEEENS1_10collective13CollectiveMmaINS1_37MainloopSm90TmaGmmaWarpSpecializedFP8ILi7ENS5_IJNS4_1CILi4EEESB_NSA_ILi1EEEEEENS1_35KernelTmaWarpSpecializedCooperativeEEENS5_IJNSA_ILi128EEESG_SG_EEENS_12float_e4m3_tENS5_IJlSC_lEEESI_SJ_NS4_8TiledMMAINS4_8MMA_AtomIJNS4_4SM904GMMA31MMA_64x128x32_F32E4M3E4M3_SS_TNILNSN_7ScaleInE1ELSP_1EEEEEENS4_6LayoutINS5_IJNSA_ILi2EEESC_SC_EEENS5_IJSC_NSA_ILi0EEESV_EEEEENS5_IJNS4_10UnderscoreESY_SY_EEEEENS4_23SM90_TMA_LOAD_MULTICASTENS4_14ComposedLayoutINS4_7SwizzleILi3ELi4ELi3EEENS4_18smem_ptr_flag_bitsILi8EEENSS_INS5_IJNSA_ILi8EEESG_EEENS5_IJSG_SC_EEEEEEEvNS4_8identityES11_S1B_vS1C_EENS_8epilogue10collective6detail29Sm90TmaWarpSpecializedAdapterINS1F_15DefaultEpilogueISI_SJ_SJ_NS1E_6thread17LinearCombinationISI_Li1EffLNS1J_9ScaleType4KindE0ELNS_15FloatRoundStyleE2ESI_EENS1_15EpilogueDefaultEEEEEvvEEEEvNT_6ParamsE,"a",@progbits
	.sectionflags	@""
	.align	4
.nv.constant0._ZN7cutlass13device_kernelINS_4gemm6kernel13GemmUniversalIN4cute5tupleIJiiiiEEENS1_10collective13CollectiveMmaINS1_37MainloopSm90TmaGmmaWarpSpecializedFP8ILi7ENS5_IJNS4_1CILi4EEESB_NSA_ILi1EEEEEENS1_35KernelTmaWarpSpecializedCooperativeEEENS5_IJNSA_ILi128EEESG_SG_EEENS_12float_e4m3_tENS5_IJlSC_lEEESI_SJ_NS4_8TiledMMAINS4_8MMA_AtomIJNS4_4SM904GMMA31MMA_64x128x32_F32E4M3E4M3_SS_TNILNSN_7ScaleInE1ELSP_1EEEEEENS4_6LayoutINS5_IJNSA_ILi2EEESC_SC_EEENS5_IJSC_NSA_ILi0EEESV_EEEEENS5_IJNS4_10UnderscoreESY_SY_EEEEENS4_23SM90_TMA_LOAD_MULTICASTENS4_14ComposedLayoutINS4_7SwizzleILi3ELi4ELi3EEENS4_18smem_ptr_flag_bitsILi8EEENSS_INS5_IJNSA_ILi8EEESG_EEENS5_IJSG_SC_EEEEEEEvNS4_8identityES11_S1B_vS1C_EENS_8epilogue10collective6detail29Sm90TmaWarpSpecializedAdapterINS1F_15DefaultEpilogueISI_SJ_SJ_NS1E_6thread17LinearCombinationISI_Li1EffLNS1J_9ScaleType4KindE0ELNS_15FloatRoundStyleE2ESI_EENS1_15EpilogueDefaultEEEEEvvEEEEvNT_6ParamsE:
	.zero		1664


//--------------------- SYMBOLS --------------------------

	.type		.nv.reservedSmem.offset0,@object
	.size		.nv.reservedSmem.offset0,0x4
